	.target	sm_90a

	.elftype	@"ET_EXEC"


//--------------------- .note.nv.tkinfo           --------------------------
	.section	.note.nv.tkinfo,"",@"SHT_NOTE"
	.sectionflags	@"SHF_NOTE_NV_TKINFO"
	.tkinfo
        /*0018*/ 	.word	0x00000002
        /*0030*/ 	.string	""
        /*0030*/ 	.string	"ptxas"
        /*0030*/ 	.string	"Cuda compilation tools, release 13.0, V13.0.88"
        /*0030*/ 	.string	"Build cuda_13.0.r13.0/compiler.36424714_0"
        /*0030*/ 	.string	"-arch sm_90a -m 64 "



//--------------------- .note.nv.cuinfo           --------------------------
	.section	.note.nv.cuinfo,"",@"SHT_NOTE"
	.sectionflags	@"SHF_NOTE_NV_CUINFO"
        /*0018*/ 	.short	0x0002
        /*001a*/ 	.short	0x005a
        /*001c*/ 	.short	0x0082
	.zero		2


//--------------------- .nv.info                  --------------------------
	.section	.nv.info,"",@"SHT_CUDA_INFO"
	.align	4


	//----- nvinfo : EIATTR_REGCOUNT
	.align		4
        /*0000*/ 	.byte	0x04, 0x2f
        /*0002*/ 	.short	(.L_12 - .L_11)
	.align		4
.L_11:
        /*0004*/ 	.word	index@(_ZN7cutlass13device_kernelINS_4gemm6kernel13GemmUniversalIN4cute5tupleIJiiiiEEENS1_10collective13CollectiveMmaINS1_37MainloopSm90TmaGmmaWarpSpecializedFP8ILi3ENS5_IJNS4_1CILi1EEENSA_ILi8EEESB_EEENS1_35KernelTmaWarpSpecializedCooperativeEEENS5_IJNSA_ILi256EEESG_NSA_ILi128EEEEEENS_12float_e5m2_tENS5_IJlSB_lEEESJ_SK_NS4_8TiledMMAINS4_8MMA_AtomIJNS4_4SM904GMMA31MMA_64x256x32_F32E5M2E5M2_SS_TNILNSO_7ScaleInE1ELSQ_1EEEEEENS4_6LayoutINS5_IJNSA_ILi2EEESB_SB_EEENS5_IJSB_NSA_ILi0EEESW_EEEEENS5_IJNS4_10UnderscoreESZ_SZ_EEEEENS4_23SM90_TMA_LOAD_MULTICASTENS4_14ComposedLayoutINS4_7SwizzleILi3ELi4ELi3EEENS4_18smem_ptr_flag_bitsILi8EEENST_INS5_IJSC_SH_EEENS5_IJSH_SB_EEEEEEEvNS4_8identityENS4_13SM90_TMA_LOADES1B_vS1C_EENS_8epilogue10collective6detail29Sm90TmaWarpSpecializedAdapterINS1G_15DefaultEpilogueISJ_SK_SK_NS1F_6thread17LinearCombinationISJ_Li1EffLNS1K_9ScaleType4KindE0ELNS_15FloatRoundStyleE2ESJ_EENS1_15EpilogueDefaultEEEEEvvEEEEvNT_6ParamsE)
        /*0008*/ 	.word	0x000000a8


	//----- nvinfo : EIATTR_FRAME_SIZE
	.align		4
.L_12:
        /*000c*/ 	.byte	0x04, 0x11
        /*000e*/ 	.short	(.L_14 - .L_13)
	.align		4
.L_13:
        /*0010*/ 	.word	index@(_ZN7cutlass13device_kernelINS_4gemm6kernel13GemmUniversalIN4cute5tupleIJiiiiEEENS1_10collective13CollectiveMmaINS1_37MainloopSm90TmaGmmaWarpSpecializedFP8ILi3ENS5_IJNS4_1CILi1EEENSA_ILi8EEESB_EEENS1_35KernelTmaWarpSpecializedCooperativeEEENS5_IJNSA_ILi256EEESG_NSA_ILi128EEEEEENS_12float_e5m2_tENS5_IJlSB_lEEESJ_SK_NS4_8TiledMMAINS4_8MMA_AtomIJNS4_4SM904GMMA31MMA_64x256x32_F32E5M2E5M2_SS_TNILNSO_7ScaleInE1ELSQ_1EEEEEENS4_6LayoutINS5_IJNSA_ILi2EEESB_SB_EEENS5_IJSB_NSA_ILi0EEESW_EEEEENS5_IJNS4_10UnderscoreESZ_SZ_EEEEENS4_23SM90_TMA_LOAD_MULTICASTENS4_14ComposedLayoutINS4_7SwizzleILi3ELi4ELi3EEENS4_18smem_ptr_flag_bitsILi8EEENST_INS5_IJSC_SH_EEENS5_IJSH_SB_EEEEEEEvNS4_8identityENS4_13SM90_TMA_LOADES1B_vS1C_EENS_8epilogue10collective6detail29Sm90TmaWarpSpecializedAdapterINS1G_15DefaultEpilogueISJ_SK_SK_NS1F_6thread17LinearCombinationISJ_Li1EffLNS1K_9ScaleType4KindE0ELNS_15FloatRoundStyleE2ESJ_EENS1_15EpilogueDefaultEEEEEvvEEEEvNT_6ParamsE)
        /*0014*/ 	.word	0x00000cc8


	//----- nvinfo : EIATTR_MIN_STACK_SIZE
	.align		4
.L_14:
        /*0018*/ 	.byte	0x04, 0x12
        /*001a*/ 	.short	(.L_16 - .L_15)
	.align		4
.L_15:
        /*001c*/ 	.word	index@(_ZN7cutlass13device_kernelINS_4gemm6kernel13GemmUniversalIN4cute5tupleIJiiiiEEENS1_10collective13CollectiveMmaINS1_37MainloopSm90TmaGmmaWarpSpecializedFP8ILi3ENS5_IJNS4_1CILi1EEENSA_ILi8EEESB_EEENS1_35KernelTmaWarpSpecializedCooperativeEEENS5_IJNSA_ILi256EEESG_NSA_ILi128EEEEEENS_12float_e5m2_tENS5_IJlSB_lEEESJ_SK_NS4_8TiledMMAINS4_8MMA_AtomIJNS4_4SM904GMMA31MMA_64x256x32_F32E5M2E5M2_SS_TNILNSO_7ScaleInE1ELSQ_1EEEEEENS4_6LayoutINS5_IJNSA_ILi2EEESB_SB_EEENS5_IJSB_NSA_ILi0EEESW_EEEEENS5_IJNS4_10UnderscoreESZ_SZ_EEEEENS4_23SM90_TMA_LOAD_MULTICASTENS4_14ComposedLayoutINS4_7SwizzleILi3ELi4ELi3EEENS4_18smem_ptr_flag_bitsILi8EEENST_INS5_IJSC_SH_EEENS5_IJSH_SB_EEEEEEEvNS4_8identityENS4_13SM90_TMA_LOADES1B_vS1C_EENS_8epilogue10collective6detail29Sm90TmaWarpSpecializedAdapterINS1G_15DefaultEpilogueISJ_SK_SK_NS1F_6thread17LinearCombinationISJ_Li1EffLNS1K_9ScaleType4KindE0ELNS_15FloatRoundStyleE2ESJ_EENS1_15EpilogueDefaultEEEEEvvEEEEvNT_6ParamsE)
        /*0020*/ 	.word	0x00000cc8
.L_16:


//--------------------- .nv.compat                --------------------------
	.section	.nv.compat,"",@"SHT_CUDA_COMPAT_INFO"
	.align	4
        /*0000*/ 	.byte	0x02, 0x09, 0x01, 0x00, 0x02, 0x02, 0x04, 0x00, 0x02, 0x05, 0x05, 0x00, 0x03, 0x07, 0x01, 0x01
        /*0010*/ 	.byte	0x02, 0x03, 0x01, 0x00, 0x02, 0x06, 0x01, 0x00, 0x04, 0x0b, 0x08, 0x00, 0x00, 0x00, 0x00, 0x00
        /*0020*/ 	.byte	0x00, 0x00, 0x00, 0x00


//--------------------- .nv.info._ZN7cutlass13device_kernelINS_4gemm6kernel13GemmUniversalIN4cute5tupleIJiiiiEEENS1_10collective13CollectiveMmaINS1_37MainloopSm90TmaGmmaWarpSpecializedFP8ILi3ENS5_IJNS4_1CILi1EEENSA_ILi8EEESB_EEENS1_35KernelTmaWarpSpecializedCooperativeEEENS5_IJNSA_ILi256EEESG_NSA_ILi128EEEEEENS_12float_e5m2_tENS5_IJlSB_lEEESJ_SK_NS4_8TiledMMAINS4_8MMA_AtomIJNS4_4SM904GMMA31MMA_64x256x32_F32E5M2E5M2_SS_TNILNSO_7ScaleInE1ELSQ_1EEEEEENS4_6LayoutINS5_IJNSA_ILi2EEESB_SB_EEENS5_IJSB_NSA_ILi0EEESW_EEEEENS5_IJNS4_10UnderscoreESZ_SZ_EEEEENS4_23SM90_TMA_LOAD_MULTICASTENS4_14ComposedLayoutINS4_7SwizzleILi3ELi4ELi3EEENS4_18smem_ptr_flag_bitsILi8EEENST_INS5_IJSC_SH_EEENS5_IJSH_SB_EEEEEEEvNS4_8identityENS4_13SM90_TMA_LOADES1B_vS1C_EENS_8epilogue10collective6detail29Sm90TmaWarpSpecializedAdapterINS1G_15DefaultEpilogueISJ_SK_SK_NS1F_6thread17LinearCombinationISJ_Li1EffLNS1K_9ScaleType4KindE0ELNS_15FloatRoundStyleE2ESJ_EENS1_15EpilogueDefaultEEEEEvvEEEEvNT_6ParamsE --------------------------
	.section	.nv.info._ZN7cutlass13device_kernelINS_4gemm6kernel13GemmUniversalIN4cute5tupleIJiiiiEEENS1_10collective13CollectiveMmaINS1_37MainloopSm90TmaGmmaWarpSpecializedFP8ILi3ENS5_IJNS4_1CILi1EEENSA_ILi8EEESB_EEENS1_35KernelTmaWarpSpecializedCooperativeEEENS5_IJNSA_ILi256EEESG_NSA_ILi128EEEEEENS_12float_e5m2_tENS5_IJlSB_lEEESJ_SK_NS4_8TiledMMAINS4_8MMA_AtomIJNS4_4SM904GMMA31MMA_64x256x32_F32E5M2E5M2_SS_TNILNSO_7ScaleInE1ELSQ_1EEEEEENS4_6LayoutINS5_IJNSA_ILi2EEESB_SB_EEENS5_IJSB_NSA_ILi0EEESW_EEEEENS5_IJNS4_10UnderscoreESZ_SZ_EEEEENS4_23SM90_TMA_LOAD_MULTICASTENS4_14ComposedLayoutINS4_7SwizzleILi3ELi4ELi3EEENS4_18smem_ptr_flag_bitsILi8EEENST_INS5_IJSC_SH_EEENS5_IJSH_SB_EEEEEEEvNS4_8identityENS4_13SM90_TMA_LOADES1B_vS1C_EENS_8epilogue10collective6detail29Sm90TmaWarpSpecializedAdapterINS1G_15DefaultEpilogueISJ_SK_SK_NS1F_6thread17LinearCombinationISJ_Li1EffLNS1K_9ScaleType4KindE0ELNS_15FloatRoundStyleE2ESJ_EENS1_15EpilogueDefaultEEEEEvvEEEEvNT_6ParamsE,"",@"SHT_CUDA_INFO"
	.sectionflags	@""
	.align	4


	//----- nvinfo : EIATTR_CUDA_API_VERSION
	.align		4
        /*0000*/ 	.byte	0x04, 0x37
        /*0002*/ 	.short	(.L_18 - .L_17)
.L_17:
        /*0004*/ 	.word	0x00000082


	//----- nvinfo : EIATTR_KPARAM_INFO
	.align		4
.L_18:
        /*0008*/ 	.byte	0x04, 0x17
        /*000a*/ 	.short	(.L_20 - .L_19)
.L_19:
        /*000c*/ 	.word	0x00000000
        /*0010*/ 	.short	0x0000
        /*0012*/ 	.short	0x0070
        /*0014*/ 	.byte	0x00, 0xf0, 0x01, 0x10


	//----- nvinfo : EIATTR_SPARSE_MMA_MASK
	.align		4
.L_20:
        /*0018*/ 	.byte	0x03, 0x50
        /*001a*/ 	.short	0x0000


	//----- nvinfo : EIATTR_MAXREG_COUNT
	.align		4
        /*001c*/ 	.byte	0x03, 0x1b
        /*001e*/ 	.short	0x00a8


	//----- nvinfo : EIATTR_NUM_BARRIERS
	.align		4
        /*0020*/ 	.byte	0x02, 0x4c
        /*0022*/ 	.byte	0x01
	.zero		1


	//----- nvinfo : EIATTR_ANNOTATIONS
	.align		4
        /*0024*/ 	.byte	0x04, 0x55
        /*0026*/ 	.short	(.L_22 - .L_21)


	//   ....[0]....
.L_21:
        /*0028*/ 	.word	0x00000001
        /*002c*/ 	.byte	0x50, 0x06, 0x00, 0x00, 0x01, 0x00, 0x00, 0x00, 0x80, 0x08, 0x00, 0x00, 0x01, 0x00, 0x00, 0x00
        /* <DEDUP_REMOVED lines=2037> */
        /*7f8c*/ 	.byte	0xf0, 0x9a, 0x02, 0x00, 0x01, 0x00, 0x00, 0x00, 0x40, 0x9b, 0x02, 0x00


	//----- nvinfo : EIATTR_MERCURY_ISA_VERSION
	.align		4
.L_22:
        /*7f98*/ 	.byte	0x03, 0x5f
        /*7f9a*/ 	.short	0x0101


	//----- nvinfo : EIATTR_INT_WARP_WIDE_INSTR_OFFSETS
	.align		4
        /*7f9c*/ 	.byte	0x04, 0x31
        /*7f9e*/ 	.short	(.L_24 - .L_23)


	//   ....[0]....
.L_23:
        /*7fa0*/ 	.word	0x00000510


	//   ....[1]....
        /*7fa4*/ 	.word	0x00000530


	//   ....[2]....
        /*7fa8*/ 	.word	0x00000680


	//----- nvinfo : EIATTR_COOP_GROUP_MASK_REGIDS
	.align		4
.L_24:
        /*7fac*/ 	.byte	0x04, 0x29
        /*7fae*/ 	.short	(.L_26 - .L_25)


	//   ....[0]....
.L_25:
        /*7fb0*/ 	.word	0xffffffff


	//   ....[1]....
        /*7fb4*/ 	.word	0xffffffff


	//   ....[2]....
        /*7fb8*/ 	.word	0xffffffff


	//   ....[3]....
        /*7fbc*/ 	.word	0xffffffff


	//   ....[4]....
        /*7fc0*/ 	.word	0xffffffff


	//   ....[5]....
        /*7fc4*/ 	.word	0xffffffff


	//----- nvinfo : EIATTR_COOP_GROUP_INSTR_OFFSETS
	.align		4
.L_26:
        /*7fc8*/ 	.byte	0x04, 0x28
        /*7fca*/ 	.short	(.L_28 - .L_27)


	//   ....[0]....
.L_27:
        /*7fcc*/ 	.word	0x00000070


	//   ....[1]....
        /*7fd0*/ 	.word	0x00000080


	//   ....[2]....
        /*7fd4*/ 	.word	0x000001a0


	//   ....[3]....
        /*7fd8*/ 	.word	0x000003a0


	//   ....[4]....
        /*7fdc*/ 	.word	0x00000790


	//   ....[5]....
        /*7fe0*/ 	.word	0x000028e0


	//----- nvinfo : EIATTR_REG_RECONFIG
	.align		4
.L_28:
        /*7fe4*/ 	.byte	0x01, 0x54
	.zero		2


	//----- nvinfo : EIATTR_MBARRIER_INSTR_OFFSETS
	.align		4
        /*7fe8*/ 	.byte	0x04, 0x39
        /*7fea*/ 	.short	(.L_30 - .L_29)


	//   ....[0]....
.L_29:
        /*7fec*/ 	.word	0x00000320
        /*7ff0*/ 	.word	0x000000ff
        /*7ff4*/ 	.word	0x00000000
        /*7ff8*/ 	.short	0x0100
        /*7ffa*/ 	.byte	0x09
	.zero		1


	//   ....[1]....
        /*7ffc*/ 	.word	0x00000330
        /*8000*/ 	.word	0x000000ff
        /*8004*/ 	.word	0x00000018
        /*8008*/ 	.short	0x0100
        /*800a*/ 	.byte	0x09
	.zero		1


	//   ....[2]....
        /*800c*/ 	.word	0x00000340
        /*8010*/ 	.word	0x000000ff
        /*8014*/ 	.word	0x00000008
        /*8018*/ 	.short	0x0100
        /*801a*/ 	.byte	0x09
	.zero		1


	//   ....[3]....
        /*801c*/ 	.word	0x00000350
        /*8020*/ 	.word	0x000000ff
        /*8024*/ 	.word	0x00000020
        /*8028*/ 	.short	0x0100
        /*802a*/ 	.byte	0x09
	.zero		1


	//   ....[4]....
        /*802c*/ 	.word	0x00000360
        /*8030*/ 	.word	0x000000ff
        /*8034*/ 	.word	0x00000010
        /*8038*/ 	.short	0x0100
        /*803a*/ 	.byte	0x09
	.zero		1


	//   ....[5]....
        /*803c*/ 	.word	0x00000370
        /*8040*/ 	.word	0x000000ff
        /*8044*/ 	.word	0x00000028
        /*8048*/ 	.short	0x0100
        /*804a*/ 	.byte	0x09
	.zero		1


	//   ....[6]....
        /*804c*/ 	.word	0x00000710
        /*8050*/ 	.word	0x000000ff
        /*8054*/ 	.word	0x00000040
        /*8058*/ 	.short	0x0100
        /*805a*/ 	.byte	0x06
	.zero		1


	//   ....[7]....
        /*805c*/ 	.word	0x00000740
        /*8060*/ 	.word	0x000000ff
        /*8064*/ 	.word	0x00000048
        /*8068*/ 	.short	0x0100
        /*806a*/ 	.byte	0x06
	.zero		1


	//   ....[8]....
        /*806c*/ 	.word	0x00002cd0
        /*8070*/ 	.word	0x000000ff
        /*8074*/ 	.word	0x00000000
        /*8078*/ 	.short	0x010a
        /*807a*/ 	.byte	0x06
	.zero		1


	//   ....[9]....
        /*807c*/ 	.word	0x00002d10
        /*8080*/ 	.word	0x000000ff
        /*8084*/ 	.word	0x00000000
        /*8088*/ 	.short	0x010a
        /*808a*/ 	.byte	0x06
	.zero		1


	//   ....[10]....
        /*808c*/ 	.word	0x00009020
        /*8090*/ 	.word	0x000000ff
        /*8094*/ 	.word	0x00000000
        /*8098*/ 	.short	0x010a
        /*809a*/ 	.byte	0x10
	.zero		1


	//   ....[11]....
        /*809c*/ 	.word	0x00009060
        /*80a0*/ 	.word	0x000000ff
        /*80a4*/ 	.word	0x00000000
        /*80a8*/ 	.short	0x010a
        /*80aa*/ 	.byte	0x10
	.zero		1


	//   ....[12]....
        /*80ac*/ 	.word	0x000118a0
        /*80b0*/ 	.word	0x00000000
        /*80b4*/ 	.word	0x00000000
        /*80b8*/ 	.short	0x0101
        /*80ba*/ 	.byte	0x3f
	.zero		1


	//   ....[13]....
        /*80bc*/ 	.word	0x00015390
        /*80c0*/ 	.word	0x00000000
        /*80c4*/ 	.word	0x00000000
        /*80c8*/ 	.short	0x0101
        /*80ca*/ 	.byte	0x3f
	.zero		1


	//   ....[14]....
        /*80cc*/ 	.word	0x00028de0
        /*80d0*/ 	.word	0x00000012
        /*80d4*/ 	.word	0x00000018
        /*80d8*/ 	.short	0x010a
        /*80da*/ 	.byte	0x3f
	.zero		1


	//   ....[15]....
        /*80dc*/ 	.word	0x00029180
        /*80e0*/ 	.word	0x00000002
        /*80e4*/ 	.word	0x00000048
        /*80e8*/ 	.short	0x0101
        /*80ea*/ 	.byte	0x3f
	.zero		1


	//   ....[16]....
        /*80ec*/ 	.word	0x00029910
        /*80f0*/ 	.word	0x00000005
        /*80f4*/ 	.word	0x00000000
        /*80f8*/ 	.short	0x010a
        /*80fa*/ 	.byte	0x3f
	.zero		1


	//   ....[17]....
        /*80fc*/ 	.word	0x000299a0
        /*8100*/ 	.word	0x00000007
        /*8104*/ 	.word	0x00000000
        /*8108*/ 	.short	0x010a
        /*810a*/ 	.byte	0x3f
	.zero		1


	//   ....[18]....
        /*810c*/ 	.word	0x00029a30
        /*8110*/ 	.word	0x00000003
        /*8114*/ 	.word	0x00000000
        /*8118*/ 	.short	0x010a
        /*811a*/ 	.byte	0x3f
	.zero		1


	//   ....[19]....
        /*811c*/ 	.word	0x00029aa0
        /*8120*/ 	.word	0x00000003
        /*8124*/ 	.word	0x00000000
        /*8128*/ 	.short	0x010a
        /*812a*/ 	.byte	0x3f
	.zero		1


	//   ....[20]....
        /*812c*/ 	.word	0x00029b10
        /*8130*/ 	.word	0x00000002
        /*8134*/ 	.word	0x00000000
        /*8138*/ 	.short	0x010a
        /*813a*/ 	.byte	0x3f
	.zero		1


	//   ....[21]....
        /*813c*/ 	.word	0x00029bf0
        /*8140*/ 	.word	0x00000012
        /*8144*/ 	.word	0x00000018
        /*8148*/ 	.short	0x010a
        /*814a*/ 	.byte	0x3f
	.zero		1


	//   ....[22]....
        /*814c*/ 	.word	0x00029cc0
        /*8150*/ 	.word	0x00000005
        /*8154*/ 	.word	0x00000000
        /*8158*/ 	.short	0x010a
        /*815a*/ 	.byte	0x3f
	.zero		1


	//   ....[23]....
        /*815c*/ 	.word	0x00029d10
        /*8160*/ 	.word	0x00000007
        /*8164*/ 	.word	0x00000000
        /*8168*/ 	.short	0x010a
        /*816a*/ 	.byte	0x3f
	.zero		1


	//----- nvinfo : EIATTR_NUM_MBARRIERS
	.align		4
.L_30:
        /*816c*/ 	.byte	0x03, 0x38
        /*816e*/ 	.short	0x0008


	//----- nvinfo : EIATTR_EXIT_INSTR_OFFSETS
	.align		4
        /*8170*/ 	.byte	0x04, 0x1c
        /*8172*/ 	.short	(.L_32 - .L_31)


	//   ....[0]....
.L_31:
        /*8174*/ 	.word	0x00000920


	//   ....[1]....
        /*8178*/ 	.word	0x000011c0


	//   ....[2]....
        /*817c*/ 	.word	0x000284e0


	//   ....[3]....
        /*8180*/ 	.word	0x00028a80


	//   ....[4]....
        /*8184*/ 	.word	0x00029a80


	//----- nvinfo : EIATTR_MAX_THREADS
	.align		4
.L_32:
        /*8188*/ 	.byte	0x04, 0x05
        /*818a*/ 	.short	(.L_34 - .L_33)
.L_33:
        /*818c*/ 	.word	0x00000180
        /*8190*/ 	.word	0x00000001
        /*8194*/ 	.word	0x00000001


	//----- nvinfo : EIATTR_CRS_STACK_SIZE
	.align		4
.L_34:
        /*8198*/ 	.byte	0x04, 0x1e
        /*819a*/ 	.short	(.L_36 - .L_35)
.L_35:
        /*819c*/ 	.word	0x00000000


	//----- nvinfo : EIATTR_CBANK_PARAM_SIZE
	.align		4
.L_36:
        /*81a0*/ 	.byte	0x03, 0x19
        /*81a2*/ 	.short	0x0470


	//----- nvinfo : EIATTR_PARAM_CBANK
	.align		4
        /*81a4*/ 	.byte	0x04, 0x0a
        /*81a6*/ 	.short	(.L_38 - .L_37)
	.align		4
.L_37:
        /*81a8*/ 	.word	index@(.nv.constant0._ZN7cutlass13device_kernelINS_4gemm6kernel13GemmUniversalIN4cute5tupleIJiiiiEEENS1_10collective13CollectiveMmaINS1_37MainloopSm90TmaGmmaWarpSpecializedFP8ILi3ENS5_IJNS4_1CILi1EEENSA_ILi8EEESB_EEENS1_35KernelTmaWarpSpecializedCooperativeEEENS5_IJNSA_ILi256EEESG_NSA_ILi128EEEEEENS_12float_e5m2_tENS5_IJlSB_lEEESJ_SK_NS4_8TiledMMAINS4_8MMA_AtomIJNS4_4SM904GMMA31MMA_64x256x32_F32E5M2E5M2_SS_TNILNSO_7ScaleInE1ELSQ_1EEEEEENS4_6LayoutINS5_IJNSA_ILi2EEESB_SB_EEENS5_IJSB_NSA_ILi0EEESW_EEEEENS5_IJNS4_10UnderscoreESZ_SZ_EEEEENS4_23SM90_TMA_LOAD_MULTICASTENS4_14ComposedLayoutINS4_7SwizzleILi3ELi4ELi3EEENS4_18smem_ptr_flag_bitsILi8EEENST_INS5_IJSC_SH_EEENS5_IJSH_SB_EEEEEEEvNS4_8identityENS4_13SM90_TMA_LOADES1B_vS1C_EENS_8epilogue10collective6detail29Sm90TmaWarpSpecializedAdapterINS1G_15DefaultEpilogueISJ_SK_SK_NS1F_6thread17LinearCombinationISJ_Li1EffLNS1K_9ScaleType4KindE0ELNS_15FloatRoundStyleE2ESJ_EENS1_15EpilogueDefaultEEEEEvvEEEEvNT_6ParamsE)
        /*81ac*/ 	.short	0x0210
        /*81ae*/ 	.short	0x0470


	//----- nvinfo : EIATTR_SW_WAR
	.align		4
.L_38:
        /*81b0*/ 	.byte	0x04, 0x36
        /*81b2*/ 	.short	(.L_40 - .L_39)
.L_39:
        /*81b4*/ 	.word	0x00000008
.L_40:


//--------------------- .nv.callgraph             --------------------------
	.section	.nv.callgraph,"",@"SHT_CUDA_CALLGRAPH"
	.align	4
	.sectionentsize	8
	.align		4
        /*0000*/ 	.word	0x00000000
	.align		4
        /*0004*/ 	.word	0xffffffff
	.align		4
        /*0008*/ 	.word	0x00000000
	.align		4
        /*000c*/ 	.word	0xfffffffe
	.align		4
        /*0010*/ 	.word	0x00000000
	.align		4
        /*0014*/ 	.word	0xfffffffd
	.align		4
        /*0018*/ 	.word	0x00000000
	.align		4
        /*001c*/ 	.word	0xfffffffc


//--------------------- .nv.constant4             --------------------------
	.section	.nv.constant4,"a",@progbits
	.align	8
	.align		8
.nv.constant4:
        /*0000*/ 	.dword	_ZN40_INTERNAL_0b36ea7f_4_k_cu_869546b0_297974cuda3std3__45__cpo5beginE
	.align		8
        /*0008*/ 	.dword	_ZN40_INTERNAL_0b36ea7f_4_k_cu_869546b0_297974cuda3std3__45__cpo3endE
	.align		8
        /*0010*/ 	.dword	_ZN40_INTERNAL_0b36ea7f_4_k_cu_869546b0_297974cuda3std3__45__cpo6cbeginE
	.align		8
        /*0018*/ 	.dword	_ZN40_INTERNAL_0b36ea7f_4_k_cu_869546b0_297974cuda3std3__45__cpo4cendE
	.align		8
        /*0020*/ 	.dword	_ZN40_INTERNAL_0b36ea7f_4_k_cu_869546b0_297974cuda3std3__442_GLOBAL__N__0b36ea7f_4_k_cu_869546b0_297976ignoreE
	.align		8
        /*0028*/ 	.dword	_ZN40_INTERNAL_0b36ea7f_4_k_cu_869546b0_297974cuda3std3__419piecewise_constructE
	.align		8
        /*0030*/ 	.dword	_ZN40_INTERNAL_0b36ea7f_4_k_cu_869546b0_297974cuda3std3__48in_placeE
	.align		8
        /*0038*/ 	.dword	_ZN40_INTERNAL_0b36ea7f_4_k_cu_869546b0_297974cuda3std6ranges3__45__cpo4swapE
	.align		8
        /*0040*/ 	.dword	_ZN40_INTERNAL_0b36ea7f_4_k_cu_869546b0_297974cuda3std6ranges3__45__cpo9iter_moveE
	.align		8
        /*0048*/ 	.dword	_ZN40_INTERNAL_0b36ea7f_4_k_cu_869546b0_297974cute7productE
	.align		8
        /*0050*/ 	.dword	_ZN40_INTERNAL_0b36ea7f_4_k_cu_869546b0_297974cute1_E


//--------------------- .text._ZN7cutlass13device_kernelINS_4gemm6kernel13GemmUniversalIN4cute5tupleIJiiiiEEENS1_10collective13CollectiveMmaINS1_37MainloopSm90TmaGmmaWarpSpecializedFP8ILi3ENS5_IJNS4_1CILi1EEENSA_ILi8EEESB_EEENS1_35KernelTmaWarpSpecializedCooperativeEEENS5_IJNSA_ILi256EEESG_NSA_ILi128EEEEEENS_12float_e5m2_tENS5_IJlSB_lEEESJ_SK_NS4_8TiledMMAINS4_8MMA_AtomIJNS4_4SM904GMMA31MMA_64x256x32_F32E5M2E5M2_SS_TNILNSO_7ScaleInE1ELSQ_1EEEEEENS4_6LayoutINS5_IJNSA_ILi2EEESB_SB_EEENS5_IJSB_NSA_ILi0EEESW_EEEEENS5_IJNS4_10UnderscoreESZ_SZ_EEEEENS4_23SM90_TMA_LOAD_MULTICASTENS4_14ComposedLayoutINS4_7SwizzleILi3ELi4ELi3EEENS4_18smem_ptr_flag_bitsILi8EEENST_INS5_IJSC_SH_EEENS5_IJSH_SB_EEEEEEEvNS4_8identityENS4_13SM90_TMA_LOADES1B_vS1C_EENS_8epilogue10collective6detail29Sm90TmaWarpSpecializedAdapterINS1G_15DefaultEpilogueISJ_SK_SK_NS1F_6thread17LinearCombinationISJ_Li1EffLNS1K_9ScaleType4KindE0ELNS_15FloatRoundStyleE2ESJ_EENS1_15EpilogueDefaultEEEEEvvEEEEvNT_6ParamsE --------------------------
	.section	.text._ZN7cutlass13device_kernelINS_4gemm6kernel13GemmUniversalIN4cute5tupleIJiiiiEEENS1_10collective13CollectiveMmaINS1_37MainloopSm90TmaGmmaWarpSpecializedFP8ILi3ENS5_IJNS4_1CILi1EEENSA_ILi8EEESB_EEENS1_35KernelTmaWarpSpecializedCooperativeEEENS5_IJNSA_ILi256EEESG_NSA_ILi128EEEEEENS_12float_e5m2_tENS5_IJlSB_lEEESJ_SK_NS4_8TiledMMAINS4_8MMA_AtomIJNS4_4SM904GMMA31MMA_64x256x32_F32E5M2E5M2_SS_TNILNSO_7ScaleInE1ELSQ_1EEEEEENS4_6LayoutINS5_IJNSA_ILi2EEESB_SB_EEENS5_IJSB_NSA_ILi0EEESW_EEEEENS5_IJNS4_10UnderscoreESZ_SZ_EEEEENS4_23SM90_TMA_LOAD_MULTICASTENS4_14ComposedLayoutINS4_7SwizzleILi3ELi4ELi3EEENS4_18smem_ptr_flag_bitsILi8EEENST_INS5_IJSC_SH_EEENS5_IJSH_SB_EEEEEEEvNS4_8identityENS4_13SM90_TMA_LOADES1B_vS1C_EENS_8epilogue10collective6detail29Sm90TmaWarpSpecializedAdapterINS1G_15DefaultEpilogueISJ_SK_SK_NS1F_6thread17LinearCombinationISJ_Li1EffLNS1K_9ScaleType4KindE0ELNS_15FloatRoundStyleE2ESJ_EENS1_15EpilogueDefaultEEEEEvvEEEEvNT_6ParamsE,"ax",@progbits
	.align	128
.text._ZN7cutlass13device_kernelINS_4gemm6kernel13GemmUniversalIN4cute5tupleIJiiiiEEENS1_10collective13CollectiveMmaINS1_37MainloopSm90TmaGmmaWarpSpecializedFP8ILi3ENS5_IJNS4_1CILi1EEENSA_ILi8EEESB_EEENS1_35KernelTmaWarpSpecializedCooperativeEEENS5_IJNSA_ILi256EEESG_NSA_ILi128EEEEEENS_12float_e5m2_tENS5_IJlSB_lEEESJ_SK_NS4_8TiledMMAINS4_8MMA_AtomIJNS4_4SM904GMMA31MMA_64x256x32_F32E5M2E5M2_SS_TNILNSO_7ScaleInE1ELSQ_1EEEEEENS4_6LayoutINS5_IJNSA_ILi2EEESB_SB_EEENS5_IJSB_NSA_ILi0EEESW_EEEEENS5_IJNS4_10UnderscoreESZ_SZ_EEEEENS4_23SM90_TMA_LOAD_MULTICASTENS4_14ComposedLayoutINS4_7SwizzleILi3ELi4ELi3EEENS4_18smem_ptr_flag_bitsILi8EEENST_INS5_IJSC_SH_EEENS5_IJSH_SB_EEEEEEEvNS4_8identityENS4_13SM90_TMA_LOADES1B_vS1C_EENS_8epilogue10collective6detail29Sm90TmaWarpSpecializedAdapterINS1G_15DefaultEpilogueISJ_SK_SK_NS1F_6thread17LinearCombinationISJ_Li1EffLNS1K_9ScaleType4KindE0ELNS_15FloatRoundStyleE2ESJ_EENS1_15EpilogueDefaultEEEEEvvEEEEvNT_6ParamsE:
        .type           _ZN7cutlass13device_kernelINS_4gemm6kernel13GemmUniversalIN4cute5tupleIJiiiiEEENS1_10collective13CollectiveMmaINS1_37MainloopSm90TmaGmmaWarpSpecializedFP8ILi3ENS5_IJNS4_1CILi1EEENSA_ILi8EEESB_EEENS1_35KernelTmaWarpSpecializedCooperativeEEENS5_IJNSA_ILi256EEESG_NSA_ILi128EEEEEENS_12float_e5m2_tENS5_IJlSB_lEEESJ_SK_NS4_8TiledMMAINS4_8MMA_AtomIJNS4_4SM904GMMA31MMA_64x256x32_F32E5M2E5M2_SS_TNILNSO_7ScaleInE1ELSQ_1EEEEEENS4_6LayoutINS5_IJNSA_ILi2EEESB_SB_EEENS5_IJSB_NSA_ILi0EEESW_EEEEENS5_IJNS4_10UnderscoreESZ_SZ_EEEEENS4_23SM90_TMA_LOAD_MULTICASTENS4_14ComposedLayoutINS4_7SwizzleILi3ELi4ELi3EEENS4_18smem_ptr_flag_bitsILi8EEENST_INS5_IJSC_SH_EEENS5_IJSH_SB_EEEEEEEvNS4_8identityENS4_13SM90_TMA_LOADES1B_vS1C_EENS_8epilogue10collective6detail29Sm90TmaWarpSpecializedAdapterINS1G_15DefaultEpilogueISJ_SK_SK_NS1F_6thread17LinearCombinationISJ_Li1EffLNS1K_9ScaleType4KindE0ELNS_15FloatRoundStyleE2ESJ_EENS1_15EpilogueDefaultEEEEEvvEEEEvNT_6ParamsE,@function
        .size           _ZN7cutlass13device_kernelINS_4gemm6kernel13GemmUniversalIN4cute5tupleIJiiiiEEENS1_10collective13CollectiveMmaINS1_37MainloopSm90TmaGmmaWarpSpecializedFP8ILi3ENS5_IJNS4_1CILi1EEENSA_ILi8EEESB_EEENS1_35KernelTmaWarpSpecializedCooperativeEEENS5_IJNSA_ILi256EEESG_NSA_ILi128EEEEEENS_12float_e5m2_tENS5_IJlSB_lEEESJ_SK_NS4_8TiledMMAINS4_8MMA_AtomIJNS4_4SM904GMMA31MMA_64x256x32_F32E5M2E5M2_SS_TNILNSO_7ScaleInE1ELSQ_1EEEEEENS4_6LayoutINS5_IJNSA_ILi2EEESB_SB_EEENS5_IJSB_NSA_ILi0EEESW_EEEEENS5_IJNS4_10UnderscoreESZ_SZ_EEEEENS4_23SM90_TMA_LOAD_MULTICASTENS4_14ComposedLayoutINS4_7SwizzleILi3ELi4ELi3EEENS4_18smem_ptr_flag_bitsILi8EEENST_INS5_IJSC_SH_EEENS5_IJSH_SB_EEEEEEEvNS4_8identityENS4_13SM90_TMA_LOADES1B_vS1C_EENS_8epilogue10collective6detail29Sm90TmaWarpSpecializedAdapterINS1G_15DefaultEpilogueISJ_SK_SK_NS1F_6thread17LinearCombinationISJ_Li1EffLNS1K_9ScaleType4KindE0ELNS_15FloatRoundStyleE2ESJ_EENS1_15EpilogueDefaultEEEEEvvEEEEvNT_6ParamsE,(.L_x_588 - _ZN7cutlass13device_kernelINS_4gemm6kernel13GemmUniversalIN4cute5tupleIJiiiiEEENS1_10collective13CollectiveMmaINS1_37MainloopSm90TmaGmmaWarpSpecializedFP8ILi3ENS5_IJNS4_1CILi1EEENSA_ILi8EEESB_EEENS1_35KernelTmaWarpSpecializedCooperativeEEENS5_IJNSA_ILi256EEESG_NSA_ILi128EEEEEENS_12float_e5m2_tENS5_IJlSB_lEEESJ_SK_NS4_8TiledMMAINS4_8MMA_AtomIJNS4_4SM904GMMA31MMA_64x256x32_F32E5M2E5M2_SS_TNILNSO_7ScaleInE1ELSQ_1EEEEEENS4_6LayoutINS5_IJNSA_ILi2EEESB_SB_EEENS5_IJSB_NSA_ILi0EEESW_EEEEENS5_IJNS4_10UnderscoreESZ_SZ_EEEEENS4_23SM90_TMA_LOAD_MULTICASTENS4_14ComposedLayoutINS4_7SwizzleILi3ELi4ELi3EEENS4_18smem_ptr_flag_bitsILi8EEENST_INS5_IJSC_SH_EEENS5_IJSH_SB_EEEEEEEvNS4_8identityENS4_13SM90_TMA_LOADES1B_vS1C_EENS_8epilogue10collective6detail29Sm90TmaWarpSpecializedAdapterINS1G_15DefaultEpilogueISJ_SK_SK_NS1F_6thread17LinearCombinationISJ_Li1EffLNS1K_9ScaleType4KindE0ELNS_15FloatRoundStyleE2ESJ_EENS1_15EpilogueDefaultEEEEEvvEEEEvNT_6ParamsE)
        .other          _ZN7cutlass13device_kernelINS_4gemm6kernel13GemmUniversalIN4cute5tupleIJiiiiEEENS1_10collective13CollectiveMmaINS1_37MainloopSm90TmaGmmaWarpSpecializedFP8ILi3ENS5_IJNS4_1CILi1EEENSA_ILi8EEESB_EEENS1_35KernelTmaWarpSpecializedCooperativeEEENS5_IJNSA_ILi256EEESG_NSA_ILi128EEEEEENS_12float_e5m2_tENS5_IJlSB_lEEESJ_SK_NS4_8TiledMMAINS4_8MMA_AtomIJNS4_4SM904GMMA31MMA_64x256x32_F32E5M2E5M2_SS_TNILNSO_7ScaleInE1ELSQ_1EEEEEENS4_6LayoutINS5_IJNSA_ILi2EEESB_SB_EEENS5_IJSB_NSA_ILi0EEESW_EEEEENS5_IJNS4_10UnderscoreESZ_SZ_EEEEENS4_23SM90_TMA_LOAD_MULTICASTENS4_14ComposedLayoutINS4_7SwizzleILi3ELi4ELi3EEENS4_18smem_ptr_flag_bitsILi8EEENST_INS5_IJSC_SH_EEENS5_IJSH_SB_EEEEEEEvNS4_8identityENS4_13SM90_TMA_LOADES1B_vS1C_EENS_8epilogue10collective6detail29Sm90TmaWarpSpecializedAdapterINS1G_15DefaultEpilogueISJ_SK_SK_NS1F_6thread17LinearCombinationISJ_Li1EffLNS1K_9ScaleType4KindE0ELNS_15FloatRoundStyleE2ESJ_EENS1_15EpilogueDefaultEEEEEvvEEEEvNT_6ParamsE,@"STO_CUDA_ENTRY STV_DEFAULT"
_ZN7cutlass13device_kernelINS_4gemm6kernel13GemmUniversalIN4cute5tupleIJiiiiEEENS1_10collective13CollectiveMmaINS1_37MainloopSm90TmaGmmaWarpSpecializedFP8ILi3ENS5_IJNS4_1CILi1EEENSA_ILi8EEESB_EEENS1_35KernelTmaWarpSpecializedCooperativeEEENS5_IJNSA_ILi256EEESG_NSA_ILi128EEEEEENS_12float_e5m2_tENS5_IJlSB_lEEESJ_SK_NS4_8TiledMMAINS4_8MMA_AtomIJNS4_4SM904GMMA31MMA_64x256x32_F32E5M2E5M2_SS_TNILNSO_7ScaleInE1ELSQ_1EEEEEENS4_6LayoutINS5_IJNSA_ILi2EEESB_SB_EEENS5_IJSB_NSA_ILi0EEESW_EEEEENS5_IJNS4_10UnderscoreESZ_SZ_EEEEENS4_23SM90_TMA_LOAD_MULTICASTENS4_14ComposedLayoutINS4_7SwizzleILi3ELi4ELi3EEENS4_18smem_ptr_flag_bitsILi8EEENST_INS5_IJSC_SH_EEENS5_IJSH_SB_EEEEEEEvNS4_8identityENS4_13SM90_TMA_LOADES1B_vS1C_EENS_8epilogue10collective6detail29Sm90TmaWarpSpecializedAdapterINS1G_15DefaultEpilogueISJ_SK_SK_NS1F_6thread17LinearCombinationISJ_Li1EffLNS1K_9ScaleType4KindE0ELNS_15FloatRoundStyleE2ESJ_EENS1_15EpilogueDefaultEEEEEvvEEEEvNT_6ParamsE:
[----:B------:R-:W0:Y:S02]  /*0000*/  LDC R1, c[0x0][0x28] ;  /* 0x00000a00ff017b82 */ /* 0x000e240000000800 */
[----:B0-----:R-:W-:Y:S01]  /*0010*/  VIADD R1, R1, 0xfffff338 ;  /* 0xfffff33801017836 */ /* 0x001fe20000000000 */
[----:B------:R-:W0:Y:S01]  /*0020*/  S2R R5, SR_TID.X ;  /* 0x0000000000057919 */ /* 0x000e220000002100 */
[----:B------:R-:W-:Y:S01]  /*0030*/  ELECT P0, URZ, PT ;  /* 0x00000000003f782f */ /* 0x000fe20003800000 */
[----:B------:R-:W-:Y:S01]  /*0040*/  BSSY B0, `(.L_x_0) ;  /* 0x0000015000007945 */ /* 0x000fe20003800000 */
[--C-:B0-----:R-:W-:Y:S02]  /*0050*/  SHF.R.U32.HI R0, RZ, 0x5, R5.reuse ;  /* 0x00000005ff007819 */ /* 0x101fe40000011605 */
[----:B------:R-:W-:-:S03]  /*0060*/  SHF.R.U32.HI R2, RZ, 0x7, R5 ;  /* 0x00000007ff027819 */ /* 0x000fc60000011605 */
[----:B------:R-:W0:Y:S04]  /*0070*/  SHFL.IDX PT, R3, R0, RZ, 0x1f ;  /* 0x00001fff00037589 */ /* 0x000e2800000e0000 */
[----:B------:R-:W1:Y:S01]  /*0080*/  SHFL.IDX PT, R2, R2, RZ, 0x1f ;  /* 0x00001fff02027589 */ /* 0x000e6200000e0000 */
[----:B0-----:R-:W-:Y:S02]  /*0090*/  R2UR UR4, R3 ;  /* 0x00000000030472ca */ /* 0x001fe400000e0000 */
[----:B-1----:R-:W-:-:S11]  /*00a0*/  R2UR UR6, R2 ;  /* 0x00000000020672ca */ /* 0x002fd600000e0000 */
[----:B------:R-:W-:Y:S02]  /*00b0*/  USHF.R.S32.HI UR5, URZ, 0x1f, UR4 ;  /* 0x0000001f3f057899 */ /* 0x000fe40008011404 */
[----:B------:R-:W-:Y:S02]  /*00c0*/  ISETP.NE.OR P0, PT, RZ, UR4, !P0 ;  /* 0x00000004ff007c0c */ /* 0x000fe4000c705670 */
[----:B------:R-:W-:-:S04]  /*00d0*/  ULEA.HI UR5, UR5, UR4, URZ, 0x2 ;  /* 0x0000000405057291 */ /* 0x000fc8000f8f103f */
[----:B------:R-:W-:-:S04]  /*00e0*/  ULOP3.LUT UR5, UR5, 0xfffffffc, URZ, 0xc0, !UPT ;  /* 0xfffffffc05057892 */ /* 0x000fc8000f8ec03f */
[----:B------:R-:W-:-:S03]  /*00f0*/  UIADD3 UR8, UR4, -UR5, URZ ;  /* 0x8000000504087290 */ /* 0x000fc6000fffe03f */
[----:B------:R-:W-:Y:S09]  /*0100*/  @P0 BRA `(.L_x_1) ;  /* 0x0000000000200947 */ /* 0x000ff20003800000 */
[----:B------:R-:W-:Y:S02]  /*0110*/  ULDC.64 UR4, c[0x0][0x198] ;  /* 0x0000660000047ab9 */ /* 0x000fe40000000a00 */
[----:B------:R-:W-:Y:S02]  /*0120*/  UIADD3 UR10, UP0, UR4, 0xf0, URZ ;  /* 0x000000f0040a7890 */ /* 0x000fe4000ff1e03f */
[----:B------:R-:W-:Y:S02]  /*0130*/  UIADD3 UR4, UP1, UR4, 0x1f0, URZ ;  /* 0x000001f004047890 */ /* 0x000fe4000ff3e03f */
[----:B------:R-:W-:Y:S02]  /*0140*/  UIADD3.X UR11, URZ, UR5, URZ, UP0, !UPT ;  /* 0x000000053f0b7290 */ /* 0x000fe400087fe43f */
[----:B------:R-:W-:-:S07]  /*0150*/  UIADD3.X UR5, URZ, UR5, URZ, UP1, !UPT ;  /* 0x000000053f057290 */ /* 0x000fce0008ffe43f */
[----:B------:R0:W-:Y:S02]  /*0160*/  UTMACCTL.PF [UR10] ;  /* 0x000000000a0079b9 */ /* 0x0001e40008040000 */
[----:B------:R0:W-:Y:S02]  /*0170*/  UTMACCTL.PF [UR4] ;  /* 0x00000000040079b9 */ /* 0x0001e40008040000 */
[----:B0-----:R-:W-:Y:S01]  /*0180*/  NOP ;  /* 0x0000000000007918 */ /* 0x001fe20000000000 */
.L_x_1:
[----:B------:R-:W-:Y:S05]  /*0190*/  BSYNC B0 ;  /* 0x0000000000007941 */ /* 0x000fea0003800000 */
.L_x_0:
[----:B------:R-:W0:Y:S01]  /*01a0*/  SHFL.IDX PT, R3, R0, RZ, 0x1f ;  /* 0x00001fff00037589 */ /* 0x000e2200000e0000 */
[----:B------:R-:W-:Y:S01]  /*01b0*/  UISETP.NE.AND UP0, UPT, UR8, 0x3, UPT ;  /* 0x000000030800788c */ /* 0x000fe2000bf05270 */
[----:B------:R-:W-:Y:S01]  /*01c0*/  ISETP.NE.AND P2, PT, RZ, UR6, PT ;  /* 0x00000006ff007c0c */ /* 0x000fe2000bf45270 */
[----:B------:R-:W-:Y:S02]  /*01d0*/  UIADD3 UR10, UR6, -0x1, URZ ;  /* 0xffffffff060a7890 */ /* 0x000fe4000fffe03f */
[----:B------:R-:W-:Y:S02]  /*01e0*/  UISETP.EQ.OR UP0, UPT, UR8, URZ, !UP0 ;  /* 0x0000003f0800728c */ /* 0x000fe4000c702670 */
[----:B------:R-:W-:Y:S02]  /*01f0*/  UISETP.GE.U32.AND UP1, UPT, UR10, 0x2, UPT ;  /* 0x000000020a00788c */ /* 0x000fe4000bf26070 */
[----:B------:R-:W-:-:S04]  /*0200*/  UISETP.EQ.AND UP0, UPT, UR6, URZ, UP0 ;  /* 0x0000003f0600728c */ /* 0x000fc80008702270 */
[----:B------:R-:W-:-:S04]  /*0210*/  USEL UR13, URZ, 0x1, !UP0 ;  /* 0x000000013f0d7887 */ /* 0x000fc8000c000000 */
[----:B------:R-:W-:Y:S01]  /*0220*/  USEL UR13, UR13, 0x2, UP1 ;  /* 0x000000020d0d7887 */ /* 0x000fe20008800000 */
[----:B0-----:R-:W-:-:S13]  /*0230*/  ISETP.NE.AND P0, PT, R3, RZ, PT ;  /* 0x000000ff0300720c */ /* 0x001fda0003f05270 */
[----:B------:R-:W-:Y:S05]  /*0240*/  @P0 BRA `(.L_x_2) ;  /* 0x0000000000500947 */ /* 0x000fea0003800000 */
[----:B------:R-:W0:Y:S01]  /*0250*/  S2UR UR9, SR_CgaCtaId ;  /* 0x00000000000979c3 */ /* 0x000e220000008800 */
[----:B------:R-:W-:Y:S01]  /*0260*/  UMOV UR4, 0x400 ;  /* 0x0000040000047882 */ /* 0x000fe20000000000 */
[----:B------:R-:W-:Y:S01]  /*0270*/  UMOV UR5, 0x1 ;  /* 0x0000000100057882 */ /* 0x000fe20000000000 */
[----:B------:R-:W-:Y:S01]  /*0280*/  UMOV UR6, 0x10 ;  /* 0x0000001000067882 */ /* 0x000fe20000000000 */
[----:B------:R-:W-:Y:S01]  /*0290*/  ELECT P0, URZ, PT ;  /* 0x00000000003f782f */ /* 0x000fe20003800000 */
[----:B------:R-:W-:-:S04]  /*02a0*/  UIADD3 UR6, -UR6, 0x100000, URZ ;  /* 0x0010000006067890 */ /* 0x000fc8000fffe13f */
[----:B------:R-:W-:Y:S02]  /*02b0*/  USHF.L.U32 UR7, UR6, 0xb, URZ ;  /* 0x0000000b06077899 */ /* 0x000fe4000800063f */
[----:B------:R-:W-:Y:S02]  /*02c0*/  USHF.L.U32 UR6, UR6, 0x1, URZ ;  /* 0x0000000106067899 */ /* 0x000fe4000800063f */
[----:B0-----:R-:W-:Y:S02]  /*02d0*/  ULEA UR9, UR9, UR4, 0x18 ;  /* 0x0000000409097291 */ /* 0x001fe4000f8ec03f */
[----:B------:R-:W-:-:S04]  /*02e0*/  UIADD3 UR4, -UR5, 0x100000, URZ ;  /* 0x0010000005047890 */ /* 0x000fc8000fffe13f */
[----:B------:R-:W-:Y:S02]  /*02f0*/  USHF.L.U32 UR5, UR4, 0xb, URZ ;  /* 0x0000000b04057899 */ /* 0x000fe4000800063f */
[----:B------:R-:W-:Y:S01]  /*0300*/  USHF.L.U32 UR4, UR4, 0x1, URZ ;  /* 0x0000000104047899 */ /* 0x000fe2000800063f */
[----:B------:R-:W0:Y:S11]  /*0310*/  FENCE.VIEW.ASYNC.S ;  /* 0x00000000000073c6 */ /* 0x000e360000000000 */
[----:B0-----:R0:W1:Y:S01]  /*0320*/  SYNCS.EXCH.64 URZ, [UR9], UR4 ;  /* 0x00000004093f75b2 */ /* 0x0010620008000100 */
[----:B------:R0:W2:Y:S01]  /*0330*/  SYNCS.EXCH.64 URZ, [UR9+0x18], UR6 ;  /* 0x00001806093f75b2 */ /* 0x0000a20008000100 */
[----:B------:R0:W3:Y:S01]  /*0340*/  SYNCS.EXCH.64 URZ, [UR9+0x8], UR4 ;  /* 0x00000804093f75b2 */ /* 0x0000e20008000100 */
[----:B------:R0:W4:Y:S01]  /*0350*/  SYNCS.EXCH.64 URZ, [UR9+0x20], UR6 ;  /* 0x00002006093f75b2 */ /* 0x0001220008000100 */
[----:B------:R0:W0:Y:S01]  /*0360*/  SYNCS.EXCH.64 URZ, [UR9+0x10], UR4 ;  /* 0x00001004093f75b2 */ /* 0x0000220008000100 */
[----:B------:R0:W0:Y:S01]  /*0370*/  SYNCS.EXCH.64 URZ, [UR9+0x28], UR6 ;  /* 0x00002806093f75b2 */ /* 0x0000220008000100 */
[----:B------:R-:W-:Y:S01]  /*0380*/  NOP ;  /* 0x0000000000007918 */ /* 0x000fe20000000000 */
.L_x_2:
[----:B------:R-:W-:Y:S01]  /*0390*/  SHF.R.S32.HI R4, RZ, 0x1f, R5 ;  /* 0x0000001fff047819 */ /* 0x000fe20000011405 */
[----:B------:R-:W5:Y:S01]  /*03a0*/  SHFL.IDX PT, R0, R0, RZ, 0x1f ;  /* 0x00001fff00007589 */ /* 0x000f6200000e0000 */
[----:B------:R-:W-:Y:S01]  /*03b0*/  ELECT P0, URZ, PT ;  /* 0x00000000003f782f */ /* 0x000fe20003800000 */
[----:B0-----:R-:W0:Y:S01]  /*03c0*/  S2UR UR9, SR_CTAID.X ;  /* 0x00000000000979c3 */ /* 0x001e220000002500 */
[----:B------:R-:W-:Y:S01]  /*03d0*/  LEA.HI R4, R4, R5, RZ, 0x7 ;  /* 0x0000000504047211 */ /* 0x000fe200078f38ff */
[----:B------:R-:W1:Y:S01]  /*03e0*/  S2R R2, SR_CTAID.Y ;  /* 0x0000000000027919 */ /* 0x000e620000002600 */
[----:B------:R-:W-:Y:S01]  /*03f0*/  SHF.R.S32.HI R6, RZ, 0x1f, R3 ;  /* 0x0000001fff067819 */ /* 0x000fe20000011403 */
[----:B------:R-:W-:Y:S01]  /*0400*/  ULDC UR4, c[0x0][0x154] ;  /* 0x0000550000047ab9 */ /* 0x000fe20000000800 */
[----:B------:R-:W-:Y:S01]  /*0410*/  LOP3.LUT R4, R4, 0xffffff80, RZ, 0xc0, !PT ;  /* 0xffffff8004047812 */ /* 0x000fe200078ec0ff */
[----:B------:R-:W-:Y:S01]  /*0420*/  NOP ;  /* 0x0000000000007918 */ /* 0x000fe20000000000 */
[----:B------:R-:W-:Y:S01]  /*0430*/  LEA.HI R6, R6, R3, RZ, 0x2 ;  /* 0x0000000306067211 */ /* 0x000fe200078f10ff */
[----:B------:R-:W2:Y:S01]  /*0440*/  LDC R13, c[0x0][0x148] ;  /* 0x00005200ff0d7b82 */ /* 0x000ea20000000800 */
[----:B------:R-:W-:Y:S01]  /*0450*/  NOP ;  /* 0x0000000000007918 */ /* 0x000fe20000000000 */
[----:B------:R-:W-:Y:S01]  /*0460*/  IMAD.IADD R4, R5, 0x1, -R4 ;  /* 0x0000000105047824 */ /* 0x000fe200078e0a04 */
[----:B------:R-:W-:-:S04]  /*0470*/  LOP3.LUT R6, R6, 0x3ffffffc, RZ, 0xc0, !PT ;  /* 0x3ffffffc06067812 */ /* 0x000fc800078ec0ff */
[----:B------:R-:W-:Y:S01]  /*0480*/  SHF.R.S32.HI R5, RZ, 0x1f, R4 ;  /* 0x0000001fff057819 */ /* 0x000fe20000011404 */
[----:B------:R-:W-:Y:S01]  /*0490*/  IMAD.IADD R6, R3, 0x1, -R6 ;  /* 0x0000000103067824 */ /* 0x000fe200078e0a06 */
[----:B------:R-:W3:Y:S02]  /*04a0*/  LDC R8, c[0x0][0x144] ;  /* 0x00005100ff087b82 */ /* 0x000ee40000000800 */
[----:B------:R-:W-:Y:S02]  /*04b0*/  LEA.HI R5, R5, R4, RZ, 0x3 ;  /* 0x0000000405057211 */ /* 0x000fe400078f18ff */
[----:B-----5:R-:W-:Y:S02]  /*04c0*/  ISETP.NE.OR P0, PT, R0, RZ, !P0 ;  /* 0x000000ff0000720c */ /* 0x020fe40004705670 */
[--C-:B------:R-:W-:Y:S02]  /*04d0*/  SHF.R.S32.HI R0, RZ, 0x3, R5.reuse ;  /* 0x00000003ff007819 */ /* 0x100fe40000011405 */
[----:B------:R-:W-:-:S04]  /*04e0*/  SHF.R.S32.HI R5, RZ, 0x1f, R5 ;  /* 0x0000001fff057819 */ /* 0x000fc80000011405 */
[----:B------:R-:W-:-:S04]  /*04f0*/  LEA.HI R5, R5, R0, RZ, 0x2 ;  /* 0x0000000005057211 */ /* 0x000fc800078f10ff */
[----:B------:R-:W-:Y:S01]  /*0500*/  LOP3.LUT R5, R5, 0xfffffffc, RZ, 0xc0, !PT ;  /* 0xfffffffc05057812 */ /* 0x000fe200078ec0ff */
[----:B------:R-:W-:Y:S01]  /*0510*/  VOTEU.ALL UP0, P0 ;  /* 0x00000000003f7886 */ /* 0x000fe20000000000 */
[----:B-1----:R-:W-:Y:S01]  /*0520*/  I2FP.F32.U32 R7, R2 ;  /* 0x0000000200077245 */ /* 0x002fe20000201000 */
[----:B------:R-:W-:Y:S02]  /*0530*/  VOTEU.ALL UP1, P0 ;  /* 0x00000000003f7886 */ /* 0x000fe40000020000 */
[----:B------:R-:W-:Y:S01]  /*0540*/  IMAD.IADD R5, R0, 0x1, -R5 ;  /* 0x0000000100057824 */ /* 0x000fe200078e0a05 */
[----:B------:R-:W1:Y:S01]  /*0550*/  @!UP0 S2UR UR7, SR_CgaCtaId ;  /* 0x00000000000789c3 */ /* 0x000e620000008800 */
[----:B0-----:R-:W-:Y:S01]  /*0560*/  I2FP.F32.U32 R0, UR9 ;  /* 0x0000000900007c45 */ /* 0x001fe20008201000 */
[----:B------:R-:W-:Y:S01]  /*0570*/  FMUL R9, R7, UR4 ;  /* 0x0000000407097c20 */ /* 0x000fe20008400000 */
[----:B------:R-:W-:Y:S01]  /*0580*/  IMAD R5, R6, 0x4, R5 ;  /* 0x0000000406057824 */ /* 0x000fe200078e0205 */
[----:B------:R-:W-:Y:S01]  /*0590*/  ULDC UR4, c[0x0][0x150] ;  /* 0x0000540000047ab9 */ /* 0x000fe20000000800 */
[----:B------:R-:W-:Y:S01]  /*05a0*/  @!UP0 UMOV UR6, 0x400 ;  /* 0x0000040000068882 */ /* 0x000fe20000000000 */
[----:B------:R-:W-:Y:S01]  /*05b0*/  FMUL R7, R0, UR4 ;  /* 0x0000000400077c20 */ /* 0x000fe20008400000 */
[----:B------:R-:W-:Y:S01]  /*05c0*/  IMAD.SHL.U32 R0, R5, 0x4, RZ ;  /* 0x0000000405007824 */ /* 0x000fe200078e00ff */
[----:B------:R-:W0:Y:S01]  /*05d0*/  LDC R6, c[0x0][0x140] ;  /* 0x00005000ff067b82 */ /* 0x000e220000000800 */
[----:B------:R-:W5:Y:S01]  /*05e0*/  F2I.U32.TRUNC.NTZ R9, R9 ;  /* 0x0000000900097305 */ /* 0x000f62000020f000 */
[----:B------:R-:W-:-:S02]  /*05f0*/  UMOV UR4, 0x20 ;  /* 0x0000002000047882 */ /* 0x000fc40000000000 */
[----:B------:R-:W-:Y:S01]  /*0600*/  LOP3.LUT R11, R5, 0xc, R0, 0x78, !PT ;  /* 0x0000000c050b7812 */ /* 0x000fe200078e7800 */
[----:B------:R-:W-:-:S04]  /*0610*/  @!UP0 UIADD3 UR4, -UR4, 0x100000, URZ ;  /* 0x0010000004048890 */ /* 0x000fc8000fffe13f */
[----:B------:R-:W-:Y:S02]  /*0620*/  @!UP0 USHF.L.U32 UR5, UR4, 0xb, URZ ;  /* 0x0000000b04058899 */ /* 0x000fe4000800063f */
[----:B------:R-:W-:Y:S01]  /*0630*/  @!UP0 USHF.L.U32 UR4, UR4, 0x1, URZ ;  /* 0x0000000104048899 */ /* 0x000fe2000800063f */
[----:B------:R-:W4:Y:S01]  /*0640*/  F2I.U32.TRUNC.NTZ R7, R7 ;  /* 0x0000000700077305 */ /* 0x000f22000020f000 */
[----:B------:R0:W-:Y:S01]  /*0650*/  STL [R1+0x450], R11 ;  /* 0x0004500b01007387 */ /* 0x0001e20000100800 */
[----:B-----5:R-:W-:Y:S01]  /*0660*/  IMAD.MOV R14, RZ, RZ, -R9 ;  /* 0x000000ffff0e7224 */ /* 0x020fe200078e0a09 */
[----:B-1----:R-:W-:Y:S01]  /*0670*/  @!UP0 ULEA UR6, UR7, UR6, 0x18 ;  /* 0x0000000607068291 */ /* 0x002fe2000f8ec03f */
[----:B------:R-:W-:Y:S02]  /*0680*/  VOTEU.ALL UP0, P0 ;  /* 0x00000000003f7886 */ /* 0x000fe40000000000 */
[----:B--2---:R-:W-:Y:S01]  /*0690*/  IMAD R0, R13, R14, R2 ;  /* 0x0000000e0d007224 */ /* 0x004fe200078e0202 */
[----:B------:R-:W-:-:S02]  /*06a0*/  LOP3.LUT P0, RZ, R4, 0x7, RZ, 0xc0, !PT ;  /* 0x0000000704ff7812 */ /* 0x000fc4000780c0ff */
[----:B0-----:R-:W-:Y:S01]  /*06b0*/  ISETP.EQ.U32.AND P3, PT, R6, 0x1, PT ;  /* 0x000000010600780c */ /* 0x001fe20003f62070 */
[----:B----4-:R-:W-:Y:S01]  /*06c0*/  IMAD.MOV R7, RZ, RZ, -R7 ;  /* 0x000000ffff077224 */ /* 0x010fe200078e0a07 */
[----:B------:R-:W-:Y:S02]  /*06d0*/  ISETP.NE.AND P1, PT, R0, R11, PT ;  /* 0x0000000b0000720c */ /* 0x000fe40003f25270 */
[----:B------:R-:W-:Y:S01]  /*06e0*/  ISETP.LT.U32.AND P0, PT, R11, 0x8, !P0 ;  /* 0x000000080b00780c */ /* 0x000fe20004701070 */
[----:B---3--:R-:W-:Y:S01]  /*06f0*/  IMAD R10, R8, R7, UR9 ;  /* 0x00000009080a7e24 */ /* 0x008fe2000f8e0207 */
[----:B------:R-:W0:Y:S02]  /*0700*/  FENCE.VIEW.ASYNC.S ;  /* 0x00000000000073c6 */ /* 0x000e240000000000 */
[----:B0-----:R0:W1:Y:S02]  /*0710*/  @!UP0 SYNCS.EXCH.64 URZ, [UR6+0x40], UR4 ;  /* 0x00004004063f85b2 */ /* 0x0010640008000100 */
[----:B------:R-:W-:-:S04]  /*0720*/  ISETP.EQ.OR P1, PT, R10, RZ, !P1 ;  /* 0x000000ff0a00720c */ /* 0x000fc80004f22670 */
[----:B------:R-:W-:Y:S01]  /*0730*/  PLOP3.LUT P0, PT, P0, P1, PT, 0x80, 0x0 ;  /* 0x000000000000781c */ /* 0x000fe20000703070 */
[----:B------:R0:W2:Y:S01]  /*0740*/  @!UP1 SYNCS.EXCH.64 URZ, [UR6+0x48], UR4 ;  /* 0x00004804063f95b2 */ /* 0x0000a20008000100 */
[----:B------:R-:W-:Y:S01]  /*0750*/  NOP ;  /* 0x0000000000007918 */ /* 0x000fe20000000000 */
[----:B------:R-:W-:Y:S10]  /*0760*/  @!P3 BRA `(.L_x_3) ;  /* 0x000000000008b947 */ /* 0x000ff40003800000 */
[----:B-12---:R-:W-:Y:S01]  /*0770*/  UCGABAR_ARV ;  /* 0x00000000000079c7 */ /* 0x006fe20008000000 */
[----:B------:R-:W-:Y:S05]  /*0780*/  BRA `(.L_x_4) ;  /* 0x0000000000047947 */ /* 0x000fea0003800000 */
.L_x_3:
[----:B-12---:R-:W-:Y:S01]  /*0790*/  NOP ;  /* 0x0000000000007918 */ /* 0x006fe20000000000 */
.L_x_4:
[----:B------:R-:W1:Y:S01]  /*07a0*/  LDC R0, c[0x0][0x65c] ;  /* 0x00019700ff007b82 */ /* 0x000e620000000800 */
[----:B------:R-:W-:Y:S02]  /*07b0*/  IMAD.U32 R4, RZ, RZ, UR9 ;  /* 0x00000009ff047e24 */ /* 0x000fe4000f8e00ff */
[----:B------:R-:W-:Y:S01]  /*07c0*/  IMAD.MOV.U32 R5, RZ, RZ, RZ ;  /* 0x000000ffff057224 */ /* 0x000fe200078e00ff */
[----:B-1----:R-:W-:-:S13]  /*07d0*/  ISETP.NE.AND P4, PT, R0, 0x1, PT ;  /* 0x000000010000780c */ /* 0x002fda0003f85270 */
[----:B------:R-:W1:Y:S01]  /*07e0*/  @P4 LDC R7, c[0x0][0x10] ;  /* 0x00000400ff074b82 */ /* 0x000e620000000800 */
[----:B------:R-:W-:Y:S02]  /*07f0*/  @P4 IMAD.MOV.U32 R3, RZ, RZ, RZ ;  /* 0x000000ffff034224 */ /* 0x000fe400078e00ff */
[----:B------:R-:W-:-:S05]  /*0800*/  @P4 IMAD.MOV.U32 R11, RZ, RZ, RZ ;  /* 0x000000ffff0b4224 */ /* 0x000fca00078e00ff */
[----:B------:R-:W2:Y:S01]  /*0810*/  @!P4 LDC R9, c[0x0][0xc] ;  /* 0x00000300ff09cb82 */ /* 0x000ea20000000800 */
[----:B-1----:R-:W-:-:S04]  /*0820*/  @P4 IMAD.WIDE.U32 R6, R7, UR9, R2 ;  /* 0x0000000907064c25 */ /* 0x002fc8000f8e0002 */
[----:B------:R-:W-:Y:S02]  /*0830*/  @P4 IMAD.MOV.U32 R8, RZ, RZ, R6 ;  /* 0x000000ffff084224 */ /* 0x000fe400078e0006 */
[----:B------:R-:W-:Y:S02]  /*0840*/  @P4 IMAD.IADD R15, R7, 0x1, R11 ;  /* 0x00000001070f4824 */ /* 0x000fe400078e020b */
[----:B--2---:R-:W-:-:S04]  /*0850*/  @!P4 IMAD.WIDE.U32 R4, R2, R9, R4 ;  /* 0x000000090204c225 */ /* 0x004fc800078e0004 */
[----:B------:R-:W-:Y:S02]  /*0860*/  @!P4 IMAD.MOV.U32 R8, RZ, RZ, R4 ;  /* 0x000000ffff08c224 */ /* 0x000fe400078e0004 */
[----:B------:R-:W-:-:S03]  /*0870*/  @!P4 IMAD.MOV.U32 R15, RZ, RZ, R5 ;  /* 0x000000ffff0fc224 */ /* 0x000fc600078e0005 */
[----:B------:R1:W-:Y:S04]  /*0880*/  STL [R1+0x458], R8 ;  /* 0x0004580801007387 */ /* 0x0003e80000100800 */
[----:B------:R1:W-:Y:S01]  /*0890*/  STL [R1+0x454], R15 ;  /* 0x0004540f01007387 */ /* 0x0003e20000100800 */
[----:B------:R-:W-:Y:S05]  /*08a0*/  @!P3 BRA `(.L_x_5) ;  /* 0x00000000000cb947 */ /* 0x000fea0003800000 */
[----:B------:R-:W-:Y:S01]  /*08b0*/  UCGABAR_WAIT ;  /* 0x0000000000007dc7 */ /* 0x000fe20008000000 */
[----:B------:R-:W-:Y:S01]  /*08c0*/  CCTL.IVALL ;  /* 0x00000000ff00798f */ /* 0x000fe20002000000 */
[----:B------:R-:W-:Y:S05]  /*08d0*/  BRA `(.L_x_6) ;  /* 0x0000000000047947 */ /* 0x000fea0003800000 */
.L_x_5:
[----:B------:R-:W-:Y:S06]  /*08e0*/  BAR.SYNC.DEFER_BLOCKING 0x0 ;  /* 0x0000000000007b1d */ /* 0x000fec0000010000 */
.L_x_6:
[----:B------:R-:W-:Y:S05]  /*08f0*/  @!P2 BRA `(.L_x_7) ;  /* 0x0000027800fca947 */ /* 0x000fea0003800000 */
[----:B------:R-:W-:-:S06]  /*0900*/  UISETP.GT.U32.AND UP0, UPT, UR10, 0x1, UPT ;  /* 0x000000010a00788c */ /* 0x000fcc000bf04070 */
[----:B------:R-:W-:-:S13]  /*0910*/  PLOP3.LUT P1, PT, PT, PT, UP0, 0x80, 0x0 ;  /* 0x000000000000781c */ /* 0x000fda0003f2f008 */
[----:B0-----:R-:W-:Y:S05]  /*0920*/  @P1 EXIT ;  /* 0x000000000000194d */ /* 0x001fea0003800000 */
[----:B------:R-:W-:Y:S01]  /*0930*/  IMAD.MOV.U32 R5, RZ, RZ, -0x1 ;  /* 0xffffffffff057424 */ /* 0x000fe200078e00ff */
[----:B------:R-:W-:Y:S01]  /*0940*/  ULDC.64 UR4, c[0x0][0x650] ;  /* 0x0001940000047ab9 */ /* 0x000fe20000000a00 */
[----:B------:R-:W-:Y:S01]  /*0950*/  IMAD.MOV.U32 R4, RZ, RZ, -0x1 ;  /* 0xffffffffff047424 */ /* 0x000fe200078e00ff */
[----:B------:R-:W-:Y:S01]  /*0960*/  ISETP.GE.U32.AND P1, PT, R8, UR4, PT ;  /* 0x0000000408007c0c */ /* 0x000fe2000bf26070 */
[----:B------:R-:W-:Y:S01]  /*0970*/  UMOV UR9, 0xffffffff ;  /* 0xffffffff00097882 */ /* 0x000fe20000000000 */
[----:B------:R0:W-:Y:S01]  /*0980*/  STL [R1+0x460], R5 ;  /* 0x0004600501007387 */ /* 0x0001e20000100800 */
[----:B------:R-:W-:Y:S02]  /*0990*/  PRMT R0, RZ, 0x7610, R0 ;  /* 0x00007610ff007816 */ /* 0x000fe40000000000 */
[----:B------:R-:W-:Y:S01]  /*09a0*/  ISETP.GE.U32.AND.EX P1, PT, R15, UR5, PT, P1 ;  /* 0x000000050f007c0c */ /* 0x000fe2000bf26110 */
[----:B------:R0:W-:-:S12]  /*09b0*/  STL [R1+0x45c], R4 ;  /* 0x00045c0401007387 */ /* 0x0001d80000100800 */
[----:B0-----:R-:W-:Y:S05]  /*09c0*/  @P1 BRA `(.L_x_8) ;  /* 0x00000004003c1947 */ /* 0x001fea0003800000 */
[----:B------:R-:W-:Y:S01]  /*09d0*/  ULDC.64 UR14, c[0x0][0x628] ;  /* 0x00018a00000e7ab9 */ /* 0x000fe20000000a00 */
[----:B------:R-:W0:Y:S01]  /*09e0*/  LDC.64 R6, c[0x0][0x620] ;  /* 0x00018800ff067b82 */ /* 0x000e220000000a00 */
[----:B------:R-:W-:Y:S01]  /*09f0*/  ISETP.NE.U32.AND P1, PT, RZ, UR14, PT ;  /* 0x0000000eff007c0c */ /* 0x000fe2000bf25070 */
[----:B------:R-:W-:Y:S01]  /*0a00*/  ULDC UR11, c[0x0][0x630] ;  /* 0x00018c00000b7ab9 */ /* 0x000fe20000000800 */
[----:B------:R-:W-:Y:S02]  /*0a10*/  R2UR UR4, R8 ;  /* 0x00000000080472ca */ /* 0x000fe400000e0000 */
[----:B------:R-:W-:Y:S02]  /*0a20*/  ISETP.NE.AND.EX P1, PT, RZ, UR15, PT, P1 ;  /* 0x0000000fff007c0c */ /* 0x000fe4000bf25310 */
[----:B------:R-:W-:-:S11]  /*0a30*/  R2UR UR5, R15 ;  /* 0x000000000f0572ca */ /* 0x000fd600000e0000 */
[----:B------:R-:W-:Y:S05]  /*0a40*/  @!P1 BRA `(.L_x_9) ;  /* 0x0000000000309947 */ /* 0x000fea0003800000 */
[----:B------:R-:W-:Y:S01]  /*0a50*/  R2UR UR4, R8 ;  /* 0x00000000080472ca */ /* 0x000fe200000e0000 */
[----:B------:R-:W-:Y:S01]  /*0a60*/  ULDC UR8, c[0x0][0x634] ;  /* 0x00018d0000087ab9 */ /* 0x000fe20000000800 */
[----:B------:R-:W-:-:S11]  /*0a70*/  R2UR UR10, R15 ;  /* 0x000000000f0a72ca */ /* 0x000fd600000e0000 */
[----:B------:R-:W-:-:S04]  /*0a80*/  UIADD3 UR8, UP0, UR4, UR8, URZ ;  /* 0x0000000804087290 */ /* 0x000fc8000ff1e03f */
[----:B------:R-:W-:-:S04]  /*0a90*/  UIADD3.X UR10, URZ, UR10, URZ, UP0, !UPT ;  /* 0x0000000a3f0a7290 */ /* 0x000fc800087fe43f */
[----:B------:R-:W-:-:S04]  /*0aa0*/  UIMAD.WIDE.U32 UR4, UR10, UR14, URZ ;  /* 0x0000000e0a0472a5 */ /* 0x000fc8000f8e003f */
[----:B------:R-:W-:Y:S02]  /*0ab0*/  UIMAD.WIDE.U32 UR6, UP0, UR8, UR15, UR4 ;  /* 0x0000000f080672a5 */ /* 0x000fe4000f800004 */
[----:B------:R-:W-:Y:S02]  /*0ac0*/  UIMAD.WIDE.U32 UR4, UR8, UR14, URZ ;  /* 0x0000000e080472a5 */ /* 0x000fe4000f8e003f */
[----:B------:R-:W-:Y:S02]  /*0ad0*/  UIADD3.X UR9, URZ, URZ, URZ, UP0, !UPT ;  /* 0x0000003f3f097290 */ /* 0x000fe400087fe43f */
[----:B------:R-:W-:Y:S01]  /*0ae0*/  UIADD3 URZ, UP0, UR5, UR6, URZ ;  /* 0x00000006053f7290 */ /* 0x000fe2000ff1e03f */
[----:B------:R-:W-:-:S03]  /*0af0*/  UMOV UR8, UR7 ;  /* 0x0000000700087c82 */ /* 0x000fc60008000000 */
[----:B------:R-:W-:-:S12]  /*0b00*/  UIMAD.WIDE.U32.X UR4, UR10, UR15, UR8, UP0 ;  /* 0x0000000f0a0472a5 */ /* 0x000fd800080e0408 */
.L_x_9:
[----:B------:R-:W-:Y:S01]  /*0b10*/  USHF.R.U64 UR9, UR4, UR11, UR5 ;  /* 0x0000000b04097299 */ /* 0x000fe20008001205 */
[----:B------:R-:W2:Y:S01]  /*0b20*/  LDC.64 R22, c[0x0][0x640] ;  /* 0x00019000ff167b82 */ /* 0x000ea20000000a00 */
[----:B------:R-:W-:Y:S01]  /*0b30*/  USHF.R.U32.HI UR4, URZ, UR11, UR5 ;  /* 0x0000000b3f047299 */ /* 0x000fe20008011605 */
[----:B------:R-:W-:Y:S02]  /*0b40*/  IMAD.MOV.U32 R4, RZ, RZ, R8 ;  /* 0x000000ffff047224 */ /* 0x000fe400078e0008 */
[----:B------:R-:W-:Y:S01]  /*0b50*/  IMAD R21, R13, R14, R2 ;  /* 0x0000000e0d157224 */ /* 0x000fe200078e0202 */
[----:B------:R-:W-:Y:S01]  /*0b60*/  IADD3 R3, P1, RZ, -UR9, RZ ;  /* 0x80000009ff037c10 */ /* 0x000fe2000ff3e0ff */
[----:B------:R-:W-:Y:S02]  /*0b70*/  IMAD.MOV.U32 R13, RZ, RZ, 0x1 ;  /* 0x00000001ff0d7424 */ /* 0x000fe400078e00ff */
[----:B------:R-:W1:Y:S02]  /*0b80*/  LDC R12, c[0x0][0x618] ;  /* 0x00018600ff0c7b82 */ /* 0x000e640000000800 */
[----:B------:R-:W-:-:S04]  /*0b90*/  IMAD.X R5, RZ, RZ, ~UR4, P1 ;  /* 0x80000004ff057e24 */ /* 0x000fc800088e06ff */
[-C--:B0-----:R-:W-:Y:S02]  /*0ba0*/  IMAD R0, R5, R6.reuse, RZ ;  /* 0x0000000605007224 */ /* 0x081fe400078e02ff */
[----:B------:R-:W0:Y:S01]  /*0bb0*/  LDC R16, c[0x0][0x608] ;  /* 0x00018200ff107b82 */ /* 0x000e220000000800 */
[----:B------:R-:W-:Y:S02]  /*0bc0*/  IMAD.MOV.U32 R5, RZ, RZ, R15 ;  /* 0x000000ffff057224 */ /* 0x000fe400078e000f */
[----:B------:R-:W-:-:S05]  /*0bd0*/  IMAD.WIDE.U32 R4, R3, R6, R4 ;  /* 0x0000000603047225 */ /* 0x000fca00078e0004 */
[----:B------:R-:W3:Y:S01]  /*0be0*/  LDC R20, c[0x0][0x658] ;  /* 0x00019600ff147b82 */ /* 0x000ee20000000800 */
[----:B------:R-:W-:Y:S01]  /*0bf0*/  IMAD R3, R3, R7, R0 ;  /* 0x0000000703037224 */ /* 0x000fe200078e0200 */
[----:B--2---:R-:W-:-:S03]  /*0c00*/  ISETP.NE.U32.AND P1, PT, R22, RZ, PT ;  /* 0x000000ff1600720c */ /* 0x004fc60003f25070 */
[----:B------:R-:W-:Y:S01]  /*0c10*/  IMAD.IADD R3, R5, 0x1, R3 ;  /* 0x0000000105037824 */ /* 0x000fe200078e0203 */
[----:B------:R-:W-:Y:S01]  /*0c20*/  ISETP.NE.AND.EX P1, PT, R23, RZ, PT, P1 ;  /* 0x000000ff1700720c */ /* 0x000fe20003f25310 */
[----:B------:R-:W-:Y:S01]  /*0c30*/  IMAD.MOV.U32 R5, RZ, RZ, -0x1 ;  /* 0xffffffffff057424 */ /* 0x000fe200078e00ff */
[----:B------:R-:W2:Y:S02]  /*0c40*/  LDC R18, c[0x0][0x600] ;  /* 0x00018000ff127b82 */ /* 0x000ea40000000800 */
[-CC-:B-1----:R-:W-:Y:S02]  /*0c50*/  SHF.R.U64 R8, R4, R12.reuse, R3.reuse ;  /* 0x0000000c04087219 */ /* 0x182fe40000001203 */
[----:B------:R-:W-:-:S04]  /*0c60*/  SHF.R.U32.HI R3, RZ, R12, R3 ;  /* 0x0000000cff037219 */ /* 0x000fc80000011603 */
[----:B------:R-:W1:Y:S01]  /*0c70*/  LDC R11, c[0x0][0x648] ;  /* 0x00019200ff0b7b82 */ /* 0x000e620000000800 */
[-CC-:B0-----:R-:W-:Y:S02]  /*0c80*/  SHF.R.U64 R19, R8, R16.reuse, R3.reuse ;  /* 0x0000001008137219 */ /* 0x181fe40000001203 */
[----:B------:R-:W-:-:S05]  /*0c90*/  SHF.R.U32.HI R3, RZ, R16, R3 ;  /* 0x00000010ff037219 */ /* 0x000fca0000011603 */
[----:B------:R-:W0:Y:S01]  /*0ca0*/  LDC R15, c[0x0][0x638] ;  /* 0x00018e00ff0f7b82 */ /* 0x000e220000000800 */
[-CC-:B---3--:R-:W-:Y:S02]  /*0cb0*/  SHF.R.U64 R12, R19, R20.reuse, R3.reuse ;  /* 0x00000014130c7219 */ /* 0x188fe40000001203 */
[-C--:B------:R-:W-:Y:S02]  /*0cc0*/  SHF.L.U32 R0, R5, R20.reuse, RZ ;  /* 0x0000001405007219 */ /* 0x080fe400000006ff */
[----:B------:R-:W-:Y:S01]  /*0cd0*/  SHF.R.U32.HI R3, RZ, R20, R3 ;  /* 0x00000014ff037219 */ /* 0x000fe20000011603 */
[----:B------:R-:W-:Y:S01]  /*0ce0*/  IMAD.MOV.U32 R2, RZ, RZ, R12 ;  /* 0x000000ffff027224 */ /* 0x000fe200078e000c */
[----:B------:R-:W-:Y:S01]  /*0cf0*/  LOP3.LUT R0, RZ, R0, RZ, 0x33, !PT ;  /* 0x00000000ff007212 */ /* 0x000fe200078e33ff */
[----:B------:R-:W3:Y:S01]  /*0d00*/  LDC R17, c[0x0][0x610] ;  /* 0x00018400ff117b82 */ /* 0x000ee20000000800 */
[----:B------:R-:W-:Y:S05]  /*0d10*/  @!P1 BRA `(.L_x_10) ;  /* 0x0000000000289947 */ /* 0x000fea0003800000 */
[----:B------:R-:W4:Y:S02]  /*0d20*/  LDC R7, c[0x0][0x64c] ;  /* 0x00019300ff077b82 */ /* 0x000f240000000800 */
[----:B----4-:R-:W-:-:S05]  /*0d30*/  IADD3 R7, P1, R12, R7, RZ ;  /* 0x000000070c077210 */ /* 0x010fca0007f3e0ff */
[----:B------:R-:W-:-:S04]  /*0d40*/  IMAD.X R9, RZ, RZ, R3, P1 ;  /* 0x000000ffff097224 */ /* 0x000fc800008e0603 */
[----:B------:R-:W-:-:S04]  /*0d50*/  IMAD.WIDE.U32 R2, R9, R22, RZ ;  /* 0x0000001609027225 */ /* 0x000fc800078e00ff */
[----:B------:R-:W-:-:S04]  /*0d60*/  IMAD.WIDE.U32 R4, P1, R7, R23, R2 ;  /* 0x0000001707047225 */ /* 0x000fc80007820002 */
[----:B------:R-:W-:-:S04]  /*0d70*/  IMAD.WIDE.U32 R2, R7, R22, RZ ;  /* 0x0000001607027225 */ /* 0x000fc800078e00ff */
[----:B------:R-:W-:Y:S01]  /*0d80*/  IMAD.X R7, RZ, RZ, RZ, P1 ;  /* 0x000000ffff077224 */ /* 0x000fe200008e06ff */
[----:B------:R-:W-:Y:S01]  /*0d90*/  IADD3 RZ, P1, R3, R4, RZ ;  /* 0x0000000403ff7210 */ /* 0x000fe20007f3e0ff */
[----:B------:R-:W-:-:S04]  /*0da0*/  IMAD.MOV.U32 R6, RZ, RZ, R5 ;  /* 0x000000ffff067224 */ /* 0x000fc800078e0005 */
[----:B------:R-:W-:-:S08]  /*0db0*/  IMAD.WIDE.U32.X R2, R9, R23, R6, P1 ;  /* 0x0000001709027225 */ /* 0x000fd000008e0406 */
.L_x_10:
[----:B-1----:R-:W-:Y:S01]  /*0dc0*/  SHF.R.U64 R4, R2, R11, R3 ;  /* 0x0000000b02047219 */ /* 0x002fe20000001203 */
[----:B--2---:R-:W-:Y:S01]  /*0dd0*/  VIADD R5, R18, 0xffffffff ;  /* 0xffffffff12057836 */ /* 0x004fe20000000000 */
[----:B------:R-:W-:Y:S02]  /*0de0*/  SHF.L.U32 R2, R13, R20, RZ ;  /* 0x000000140d027219 */ /* 0x000fe400000006ff */
[----:B------:R-:W-:Y:S01]  /*0df0*/  LOP3.LUT R3, R19, R0, RZ, 0xc0, !PT ;  /* 0x0000000013037212 */ /* 0x000fe200078ec0ff */
[----:B------:R-:W-:Y:S01]  /*0e00*/  IMAD.MOV R6, RZ, RZ, -R4 ;  /* 0x000000ffff067224 */ /* 0x000fe200078e0a04 */
[----:B------:R-:W-:Y:S02]  /*0e10*/  SEL R0, R10, R21, !P4 ;  /* 0x000000150a007207 */ /* 0x000fe40006000000 */
[----:B------:R-:W-:Y:S01]  /*0e20*/  LOP3.LUT R5, R8, R5, RZ, 0xc0, !PT ;  /* 0x0000000508057212 */ /* 0x000fe200078ec0ff */
[----:B------:R-:W-:Y:S02]  /*0e30*/  IMAD R7, R2, R4, R3 ;  /* 0x0000000402077224 */ /* 0x000fe400078e0203 */
[----:B0-----:R-:W-:-:S02]  /*0e40*/  IMAD R3, R6, R15, R12 ;  /* 0x0000000f06037224 */ /* 0x001fc400078e020c */
[----:B---3--:R-:W-:Y:S02]  /*0e50*/  IMAD R2, R7, R17, R0 ;  /* 0x0000001107027224 */ /* 0x008fe400078e0200 */
[----:B------:R-:W-:Y:S02]  /*0e60*/  IMAD R3, R3, R18, R5 ;  /* 0x0000001203037224 */ /* 0x000fe400078e0205 */
[----:B------:R-:W-:-:S03]  /*0e70*/  IMAD.MOV.U32 R0, RZ, RZ, 0x1 ;  /* 0x00000001ff007424 */ /* 0x000fc600078e00ff */
[----:B------:R-:W-:Y:S02]  /*0e80*/  SEL R4, R3, R2, !P4 ;  /* 0x0000000203047207 */ /* 0x000fe40006000000 */
[----:B------:R-:W-:-:S03]  /*0e90*/  SEL R2, R2, R3, !P4 ;  /* 0x0000000302027207 */ /* 0x000fc60006000000 */
[----:B------:R0:W-:Y:S04]  /*0ea0*/  STL [R1+0x45c], R4 ;  /* 0x00045c0401007387 */ /* 0x0001e80000100800 */
[----:B------:R0:W-:Y:S02]  /*0eb0*/  STL [R1+0x460], R2 ;  /* 0x0004600201007387 */ /* 0x0001e40000100800 */
.L_x_8:
[----:B------:R-:W-:-:S08]  /*0ec0*/  NOP ;  /* 0x0000000000007918 */ /* 0x000fd00000000000 */
[----:B------:R-:W2:Y:S02]  /*0ed0*/  USETMAXREG.TRY_ALLOC.CTAPOOL UP0, 0xf0 ;  /* 0x000000f0000079c8 */ /* 0x000ea40008000600 */
[----:B--2---:R-:W-:-:S13]  /*0ee0*/  PLOP3.LUT P1, PT, PT, PT, UP0, 0x80, 0x0 ;  /* 0x000000000000781c */ /* 0x004fda0003f2f008 */
[----:B------:R-:W-:Y:S05]  /*0ef0*/  @!P1 BRA `(.L_x_8) ;  /* 0xfffffffc00f09947 */ /* 0x000fea000383ffff */
[----:B------:R-:W-:Y:S01]  /*0f00*/  ULDC.64 UR4, c[0x0][0x598] ;  /* 0x0001660000047ab9 */ /* 0x000fe20000000a00 */
[----:B------:R-:W-:Y:S01]  /*0f10*/  ULDC.64 UR14, c[0x0][0x208] ;  /* 0x00008200000e7ab9 */ /* 0x000fe20000000a00 */
[----:B------:R-:W-:-:S04]  /*0f20*/  ISETP.NE.U32.AND P1, PT, RZ, UR4, PT ;  /* 0x00000004ff007c0c */ /* 0x000fc8000bf25070 */
[----:B------:R-:W-:-:S13]  /*0f30*/  ISETP.NE.AND.EX P1, PT, RZ, UR5, PT, P1 ;  /* 0x00000005ff007c0c */ /* 0x000fda000bf25310 */
[----:B------:R-:W-:Y:S05]  /*0f40*/  @!P1 BRA `(.L_x_11) ;  /* 0x0000000000209947 */ /* 0x000fea0003800000 */
[----:B0-----:R-:W0:Y:S02]  /*0f50*/  LDC.64 R2, c[0x0][0x598] ;  /* 0x00016600ff027b82 */ /* 0x001e240000000a00 */
[----:B0-----:R-:W2:Y:S02]  /*0f60*/  LDG.E.64 R2, desc[UR14][R2.64] ;  /* 0x0000000e02027981 */ /* 0x001ea4000c1e1b00 */
[----:B--2---:R-:W-:-:S04]  /*0f70*/  ISETP.NE.U32.AND P1, PT, R2, RZ, PT ;  /* 0x000000ff0200720c */ /* 0x004fc80003f25070 */
[----:B------:R-:W-:-:S13]  /*0f80*/  ISETP.NE.AND.EX P1, PT, R3, RZ, PT, P1 ;  /* 0x000000ff0300720c */ /* 0x000fda0003f25310 */
[----:B------:R-:W-:Y:S05]  /*0f90*/  @!P1 BRA `(.L_x_11) ;  /* 0x00000000000c9947 */ /* 0x000fea0003800000 */
[----:B------:R-:W2:Y:S02]  /*0fa0*/  LD.E R2, desc[UR14][R2.64] ;  /* 0x0000000e02027980 */ /* 0x000ea4000c101900 */
[----:B--2---:R-:W-:Y:S01]  /*0fb0*/  R2UR UR20, R2 ;  /* 0x00000000021472ca */ /* 0x004fe200000e0000 */
[----:B------:R-:W-:-:S14]  /*0fc0*/  BRA `(.L_x_12) ;  /* 0x0000000000247947 */ /* 0x000fdc0003800000 */
.L_x_11:
[----:B------:R-:W-:Y:S02]  /*0fd0*/  ULDC.64 UR4, c[0x0][0x588] ;  /* 0x0001620000047ab9 */ /* 0x000fe40000000a00 */
[----:B------:R-:W-:-:S04]  /*0fe0*/  ISETP.NE.U32.AND P1, PT, RZ, UR4, PT ;  /* 0x00000004ff007c0c */ /* 0x000fc8000bf25070 */
[----:B------:R-:W-:-:S13]  /*0ff0*/  ISETP.NE.AND.EX P1, PT, RZ, UR5, PT, P1 ;  /* 0x00000005ff007c0c */ /* 0x000fda000bf25310 */
[----:B------:R-:W-:Y:S05]  /*1000*/  @!P1 BRA `(.L_x_13) ;  /* 0x0000000000109947 */ /* 0x000fea0003800000 */
[----:B0-----:R-:W0:Y:S02]  /*1010*/  LDC.64 R2, c[0x0][0x588] ;  /* 0x00016200ff027b82 */ /* 0x001e240000000a00 */
[----:B0-----:R-:W2:Y:S02]  /*1020*/  LDG.E R2, desc[UR14][R2.64] ;  /* 0x0000000e02027981 */ /* 0x001ea4000c1e1900 */
[----:B--2---:R-:W-:Y:S01]  /*1030*/  R2UR UR20, R2 ;  /* 0x00000000021472ca */ /* 0x004fe200000e0000 */
[----:B------:R-:W-:-:S14]  /*1040*/  BRA `(.L_x_12) ;  /* 0x0000000000047947 */ /* 0x000fdc0003800000 */
.L_x_13:
[----:B------:R-:W-:-:S05]  /*1050*/  ULDC UR20, c[0x0][0x580] ;  /* 0x0001600000147ab9 */ /* 0x000fca0000000800 */
.L_x_12:
[----:B------:R-:W-:Y:S02]  /*1060*/  ULDC.64 UR4, c[0x0][0x5a0] ;  /* 0x0001680000047ab9 */ /* 0x000fe40000000a00 */
        /* <DEDUP_REMOVED lines=11> */
.L_x_14:
        /* <DEDUP_REMOVED lines=8> */
.L_x_16:
[----:B------:R-:W-:-:S05]  /*11a0*/  ULDC UR21, c[0x0][0x584] ;  /* 0x0001610000157ab9 */ /* 0x000fca0000000800 */
.L_x_15:
[----:B------:R-:W-:-:S13]  /*11b0*/  LOP3.LUT P1, RZ, R0, 0xff, RZ, 0xc0, !PT ;  /* 0x000000ff00ff7812 */ /* 0x000fda000782c0ff */
[----:B------:R-:W-:Y:S05]  /*11c0*/  @!P1 EXIT ;  /* 0x000000000000994d */ /* 0x000fea0003800000 */
[----:B------:R-:W-:Y:S01]  /*11d0*/  ULDC UR4, c[0x0][0x28c] ;  /* 0x0000a30000047ab9 */ /* 0x000fe20000000800 */
[----:B------:R-:W-:Y:S02]  /*11e0*/  ULOP3.LUT UR22, UR13, 0x1, URZ, 0xfc, !UPT ;  /* 0x000000010d167892 */ /* 0x000fe4000f8efc3f */
[----:B------:R-:W-:-:S04]  /*11f0*/  UIADD3 UR4, UR4, 0x7f, URZ ;  /* 0x0000007f04047890 */ /* 0x000fc8000fffe03f */
[----:B------:R-:W-:-:S04]  /*1200*/  USHF.R.S32.HI UR5, URZ, 0x1f, UR4 ;  /* 0x0000001f3f057899 */ /* 0x000fc80008011404 */
[----:B------:R-:W-:-:S03]  /*1210*/  ULEA.HI UR5, UR5, UR4, URZ, 0x7 ;  /* 0x0000000405057291 */ /* 0x000fc6000f8f383f */
[----:B------:R-:W-:Y:S01]  /*1220*/  UMOV UR4, URZ ;  /* 0x0000003f00047c82 */ /* 0x000fe20008000000 */
[----:B------:R-:W-:-:S03]  /*1230*/  USHF.R.S32.HI UR10, URZ, 0x7, UR5 ;  /* 0x000000073f0a7899 */ /* 0x000fc60008011405 */
[----:B------:R-:W-:-:S09]  /*1240*/  UMOV UR5, URZ ;  /* 0x0000003f00057c82 */ /* 0x000fd20008000000 */
.L_x_555:
[----:B------:R-:W-:Y:S01]  /*1250*/  STL [R1+0x44c], RZ ;  /* 0x00044cff01007387 */ /* 0x000fe20000100800 */
[----:B--2---:R-:W2:Y:S01]  /*1260*/  S2UR UR18, SR_CgaCtaId ;  /* 0x00000000001279c3 */ /* 0x004ea20000008800 */
[----:B------:R-:W-:Y:S01]  /*1270*/  UMOV UR17, 0x400 ;  /* 0x0000040000117882 */ /* 0x000fe20000000000 */
[----:B------:R-:W-:Y:S01]  /*1280*/  UMOV UR6, URZ ;  /* 0x0000003f00067c82 */ /* 0x000fe20008000000 */
[----:B------:R-:W-:Y:S01]  /*1290*/  STL [R1+0x448], RZ ;  /* 0x000448ff01007387 */ /* 0x000fe20000100800 */
[----:B------:R-:W-:Y:S01]  /*12a0*/  UMOV UR7, URZ ;  /* 0x0000003f00077c82 */ /* 0x000fe20008000000 */
[----:B------:R-:W-:Y:S01]  /*12b0*/  UMOV UR8, URZ ;  /* 0x0000003f00087c82 */ /* 0x000fe20008000000 */
[----:B------:R-:W-:Y:S01]  /*12c0*/  UMOV UR23, UR5 ;  /* 0x0000000500177c82 */ /* 0x000fe20008000000 */
[----:B------:R-:W-:Y:S01]  /*12d0*/  STL [R1+0x444], RZ ;  /* 0x000444ff01007387 */ /* 0x000fe20000100800 */
[----:B0-----:R-:W0:Y:S01]  /*12e0*/  LDC R2, c[0x0][0x28c] ;  /* 0x0000a300ff027b82 */ /* 0x001e220000000800 */
[----:B------:R-:W-:Y:S01]  /*12f0*/  UMOV UR24, UR4 ;  /* 0x0000000400187c82 */ /* 0x000fe20008000000 */
[----:B------:R-:W-:Y:S01]  /*1300*/  CS2R R236, SRZ ;  /* 0x0000000000ec7805 */ /* 0x000fe2000001ff00 */
[----:B------:R-:W-:Y:S01]  /*1310*/  STL [R1+0x440], RZ ;  /* 0x000440ff01007387 */ /* 0x000fe20000100800 */
[----:B------:R-:W-:-:S02]  /*1320*/  CS2R R234, SRZ ;  /* 0x0000000000ea7805 */ /* 0x000fc4000001ff00 */
[----:B------:R-:W-:Y:S02]  /*1330*/  CS2R R232, SRZ ;  /* 0x0000000000e87805 */ /* 0x000fe4000001ff00 */
[----:B------:R-:W-:Y:S01]  /*1340*/  CS2R R230, SRZ ;  /* 0x0000000000e67805 */ /* 0x000fe2000001ff00 */
[----:B------:R-:W-:Y:S01]  /*1350*/  STL [R1+0x43c], RZ ;  /* 0x00043cff01007387 */ /* 0x000fe20000100800 */
[----:B------:R-:W-:Y:S02]  /*1360*/  CS2R R228, SRZ ;  /* 0x0000000000e47805 */ /* 0x000fe4000001ff00 */
[----:B------:R-:W-:Y:S02]  /*1370*/  CS2R R226, SRZ ;  /* 0x0000000000e27805 */ /* 0x000fe4000001ff00 */
        /* <DEDUP_REMOVED lines=14> */
[----:B0-----:R-:W-:Y:S02]  /*1460*/  ISETP.GE.AND P1, PT, R2, 0x1, PT ;  /* 0x000000010200780c */ /* 0x001fe40003f26270 */
        /* <DEDUP_REMOVED lines=41> */
[----:B-1----:R-:W-:Y:S01]  /*1700*/  CS2R R14, SRZ ;  /* 0x00000000000e7805 */ /* 0x002fe2000001ff00 */
        /* <DEDUP_REMOVED lines=93> */
[----:B------:R-:W-:-:S03]  /*1ce0*/  CS2R R150, SRZ ;  /* 0x0000000000967805 */ /* 0x000fc6000001ff00 */
[----:B------:R-:W-:Y:S04]  /*1cf0*/  STL [R1+0x3a0], RZ ;  /* 0x0003a0ff01007387 */ /* 0x000fe80000100800 */
        /* <DEDUP_REMOVED lines=104> */
[----:B------:R-:W-:Y:S04]  /*2380*/  STL [R1], RZ ;  /* 0x000000ff01007387 */ /* 0x000fe80000100800 */
        /* <DEDUP_REMOVED lines=39> */
[----:B------:R-:W-:Y:S01]  /*2600*/  STL [R1+0xa0], RZ ;  /* 0x0000a0ff01007387 */ /* 0x000fe20000100800 */
[----:B------:R-:W0:Y:S03]  /*2610*/  S2R R0, SR_TID.X ;  /* 0x0000000000007919 */ /* 0x000e260000002100 */
        /* <DEDUP_REMOVED lines=8> */
[----:B0-----:R-:W-:-:S03]  /*26a0*/  LOP3.LUT R0, R0, 0x80, RZ, 0xc0, !PT ;  /* 0x0000008000007812 */ /* 0x001fc600078ec0ff */
[----:B------:R-:W-:Y:S01]  /*26b0*/  STL [R1+0xc4], RZ ;  /* 0x0000c4ff01007387 */ /* 0x000fe20000100800 */
[----:B------:R-:W-:-:S03]  /*26c0*/  SHF.R.U32.HI R0, RZ, 0x7, R0 ;  /* 0x00000007ff007819 */ /* 0x000fc60000011600 */
        /* <DEDUP_REMOVED lines=33> */
[----:B------:R-:W0:Y:S04]  /*28e0*/  SHFL.IDX PT, R0, R0, RZ, 0x1f ;  /* 0x00001fff00007589 */ /* 0x000e2800000e0000 */
[----:B------:R1:W-:Y:S04]  /*28f0*/  STL [R1+0x14c], RZ ;  /* 0x00014cff01007387 */ /* 0x0003e80000100800 */
[----:B------:R1:W-:Y:S04]  /*2900*/  STL [R1+0x150], RZ ;  /* 0x000150ff01007387 */ /* 0x0003e80000100800 */
[----:B------:R1:W-:Y:S04]  /*2910*/  STL [R1+0x154], RZ ;  /* 0x000154ff01007387 */ /* 0x0003e80000100800 */
[----:B------:R1:W-:Y:S04]  /*2920*/  STL [R1+0x158], RZ ;  /* 0x000158ff01007387 */ /* 0x0003e80000100800 */
[----:B------:R1:W-:Y:S04]  /*2930*/  STL [R1+0x15c], RZ ;  /* 0x00015cff01007387 */ /* 0x0003e80000100800 */
[----:B------:R1:W-:Y:S01]  /*2940*/  STL [R1+0x160], RZ ;  /* 0x000160ff01007387 */ /* 0x0003e20000100800 */
[----:B0-----:R-:W-:-:S03]  /*2950*/  R2UR UR11, R0 ;  /* 0x00000000000b72ca */ /* 0x001fc600000e0000 */
[----:B------:R1:W-:Y:S04]  /*2960*/  STL [R1+0x164], RZ ;  /* 0x000164ff01007387 */ /* 0x0003e80000100800 */
[----:B------:R1:W-:Y:S04]  /*2970*/  STL [R1+0x168], RZ ;  /* 0x000168ff01007387 */ /* 0x0003e80000100800 */
[----:B------:R1:W-:Y:S02]  /*2980*/  STL [R1+0x16c], RZ ;  /* 0x00016cff01007387 */ /* 0x0003e40000100800 */
[----:B------:R-:W-:-:S02]  /*2990*/  ULEA.HI UR12, UR11, UR11, URZ, 0x1 ;  /* 0x0000000b0b0c7291 */ /* 0x000fc4000f8f083f */
[----:B------:R1:W-:Y:S02]  /*29a0*/  STL [R1+0x170], RZ ;  /* 0x000170ff01007387 */ /* 0x0003e40000100800 */
[----:B------:R-:W-:Y:S02]  /*29b0*/  ULOP3.LUT UR16, UR12, 0x7fffe, URZ, 0xc0, !UPT ;  /* 0x0007fffe0c107892 */ /* 0x000fe4000f8ec03f */
[----:B------:R1:W-:Y:S01]  /*29c0*/  STL [R1+0x174], RZ ;  /* 0x000174ff01007387 */ /* 0x0003e20000100800 */
[----:B--2---:R-:W-:Y:S02]  /*29d0*/  ULEA UR12, UR18, UR17, 0x18 ;  /* 0x00000011120c7291 */ /* 0x004fe4000f8ec03f */
[----:B------:R-:W-:Y:S01]  /*29e0*/  UIADD3 UR16, UR11, -UR16, URZ ;  /* 0x800000100b107290 */ /* 0x000fe2000fffe03f */
[----:B------:R1:W-:Y:S03]  /*29f0*/  STL [R1+0x178], RZ ;  /* 0x000178ff01007387 */ /* 0x0003e60000100800 */
[----:B------:R-:W-:Y:S01]  /*2a00*/  ULEA UR16, UR16, UR12, 0xd ;  /* 0x0000000c10107291 */ /* 0x000fe2000f8e683f */
[----:B------:R1:W-:Y:S03]  /*2a10*/  STL [R1+0x17c], RZ ;  /* 0x00017cff01007387 */ /* 0x0003e60000100800 */
[----:B------:R-:W-:Y:S01]  /*2a20*/  UIADD3 UR16, UR16, 0x100, URZ ;  /* 0x0000010010107890 */ /* 0x000fe2000fffe03f */
[----:B------:R1:W-:Y:S03]  /*2a30*/  STL [R1+0x180], RZ ;  /* 0x000180ff01007387 */ /* 0x0003e60000100800 */
[----:B------:R-:W-:Y:S01]  /*2a40*/  USHF.R.U32.HI UR11, URZ, 0x4, UR16 ;  /* 0x000000043f0b7899 */ /* 0x000fe20008011610 */
[----:B------:R1:W-:Y:S03]  /*2a50*/  STL [R1+0x184], RZ ;  /* 0x000184ff01007387 */ /* 0x0003e60000100800 */
[----:B------:R-:W-:Y:S01]  /*2a60*/  ULOP3.LUT UR11, UR11, 0x3fff, URZ, 0xc0, !UPT ;  /* 0x00003fff0b0b7892 */ /* 0x000fe2000f8ec03f */
[----:B------:R1:W-:Y:S04]  /*2a70*/  STL [R1+0x188], RZ ;  /* 0x000188ff01007387 */ /* 0x0003e80000100800 */
        /* <DEDUP_REMOVED lines=28> */
[----:B------:R1:W-:Y:S01]  /*2c40*/  STL [R1+0x1fc], RZ ;  /* 0x0001fcff01007387 */ /* 0x0003e20000100800 */
[----:B------:R-:W-:Y:S05]  /*2c50*/  @!P1 BRA `(.L_x_17) ;  /* 0x0000006000a89947 */ /* 0x000fea0003800000 */
[----:B------:R-:W-:-:S06]  /*2c60*/  UISETP.NE.AND UP0, UPT, UR22, 0x3, UPT ;  /* 0x000000031600788c */ /* 0x000fcc000bf05270 */
[----:B------:R-:W-:-:S13]  /*2c70*/  PLOP3.LUT P2, PT, PT, PT, UP0, 0x80, 0x0 ;  /* 0x000000000000781c */ /* 0x000fda0003f4f008 */
[----:B------:R-:W-:Y:S05]  /*2c80*/  @!P2 BRA `(.L_x_18) ;  /* 0x000000000004a947 */ /* 0x000fea0003800000 */
[----:B------:R-:W-:Y:S01]  /*2c90*/  BPT.TRAP 0x1 ;  /* 0x000000040000795c */ /* 0x000fe20000300000 */
.L_x_18:
[----:B------:R-:W-:Y:S01]  /*2ca0*/  ULEA UR6, UR5, UR12, 0x3 ;  /* 0x0000000c05067291 */ /* 0x000fe2000f8e183f */
[----:B------:R-:W-:-:S05]  /*2cb0*/  IMAD.U32 R0, RZ, RZ, UR4 ;  /* 0x00000004ff007e24 */ /* 0x000fca000f8e00ff */
[----:B------:R-:W-:-:S04]  /*2cc0*/  SHF.L.U32 R0, R0, 0x1f, RZ ;  /* 0x0000001f00007819 */ /* 0x000fc800000006ff */
[----:B------:R0:W2:Y:S01]  /*2cd0*/  SYNCS.PHASECHK.TRANS64.TRYWAIT P1, [UR6], R0 ;  /* 0x00000000ff0075a7 */ /* 0x0000a20008020146 */
[----:B------:R-:W-:Y:S05]  /*2ce0*/  @!P2 BRA `(.L_x_19) ;  /* 0x000000000004a947 */ /* 0x000fea0003800000 */
[----:B------:R-:W-:Y:S01]  /*2cf0*/  BPT.TRAP 0x1 ;  /* 0x000000040000795c */ /* 0x000fe20000300000 */
.L_x_19:
[----:B--2---:R-:W-:Y:S05]  /*2d00*/  @P1 BRA `(.L_x_20) ;  /* 0x0000000000081947 */ /* 0x004fea0003800000 */
[----:B------:R-:W2:Y:S02]  /*2d10*/  SYNCS.PHASECHK.TRANS64.TRYWAIT P1, [UR6], R0 ;  /* 0x00000000ff0075a7 */ /* 0x000ea40008020146 */
[----:B--2---:R-:W-:Y:S05]  /*2d20*/  @!P1 BRA `(.L_x_21) ;  /* 0x0000026c00589947 */ /* 0x004fea0003800000 */
.L_x_20:
[----:B------:R-:W-:Y:S01]  /*2d30*/  UIADD3 UR6, UR12, 0x18100, URZ ;  /* 0x000181000c067890 */ /* 0x000fe2000fffe03f */
[----:B------:R-:W-:Y:S01]  /*2d40*/  WARPGROUP.ARRIVE ;  /* 0x00000000000079c5 */ /* 0x000fe20000000000 */
[----:B------:R-:W-:Y:S02]  /*2d50*/  ULOP3.LUT UR7, UR11, 0x10000, URZ, 0xfc, !UPT ;  /* 0x000100000b077892 */ /* 0x000fe4000f8efc3f */
[----:B------:R-:W-:Y:S02]  /*2d60*/  USHF.R.U32.HI UR6, URZ, 0x4, UR6 ;  /* 0x000000043f067899 */ /* 0x000fe40008011606 */
[----:B------:R-:W-:Y:S02]  /*2d70*/  ULEA UR7, UR5, UR7, 0xb ;  /* 0x0000000705077291 */ /* 0x000fe4000f8e583f */
[----:B------:R-:W-:Y:S01]  /*2d80*/  ULOP3.LUT UR6, UR6, 0x3fff, URZ, 0xc0, !UPT ;  /* 0x00003fff06067892 */ /* 0x000fe2000f8ec03f */
[----:B------:R-:W-:Y:S01]  /*2d90*/  UMOV UR17, 0x40000040 ;  /* 0x4000004000117882 */ /* 0x000fe20000000000 */
[----:B------:R-:W-:-:S02]  /*2da0*/  UMOV UR19, 0x40000040 ;  /* 0x4000004000137882 */ /* 0x000fc40000000000 */
[----:B------:R-:W-:Y:S01]  /*2db0*/  ULOP3.LUT UR6, UR6, 0x10000, URZ, 0xfc, !UPT ;  /* 0x0001000006067892 */ /* 0x000fe2000f8efc3f */
[----:B------:R-:W-:-:S03]  /*2dc0*/  UMOV UR16, UR7 ;  /* 0x0000000700107c82 */ /* 0x000fc60008000000 */
[----:B------:R-:W-:-:S07]  /*2dd0*/  ULEA UR8, UR5, UR6, 0xb ;  /* 0x0000000605087291 */ /* 0x000fce000f8e583f */
[----:B------:R-:W-:Y:S02]  /*2de0*/  UMOV UR18, UR8 ;  /* 0x0000000800127c82 */ /* 0x000fe40008000000 */
[----:B------:R-:W-:Y:S01]  /*2df0*/  QGMMA.64x256x32.F32.E5M2.E5M2 R24, gdesc[UR16], RZ, !UPT, gsb0 ;  /* 0x03e00000101879f3 */ /* 0x000fe2000c0038ff */
[----:B------:R-:W-:Y:S01]  /*2e00*/  UIADD3 UR16, UR7, 0x400, URZ ;  /* 0x0000040007107890 */ /* 0x000fe2000fffe03f */
[----:B------:R-:W-:Y:S01]  /*2e10*/  UMOV UR17, 0x40000040 ;  /* 0x4000004000117882 */ /* 0x000fe20000000000 */
[----:B------:R-:W-:Y:S02]  /*2e20*/  WARPGROUP.DEPBAR.LE gsb0, 0x0 ;  /* 0x00008000000079c5 */ /* 0x000fe40000010000 */
[----:B------:R-:W-:Y:S04]  /*2e30*/  STL.64 [R1], R24 ;  /* 0x0000001801007387 */ /* 0x000fe80000100a00 */
[----:B------:R-:W-:Y:S04]  /*2e40*/  STL.64 [R1+0x8], R26 ;  /* 0x0000081a01007387 */ /* 0x000fe80000100a00 */
        /* <DEDUP_REMOVED lines=61> */
[----:B------:R3:W-:Y:S02]  /*3220*/  STL.64 [R1+0x1f8], R150 ;  /* 0x0001f89601007387 */ /* 0x0007e40000100a00 */
[----:B---3--:R-:W-:-:S06]  /*3230*/  WARPGROUP.ARRIVE ;  /* 0x00000000000079c5 */ /* 0x008fcc0000000000 */
[----:B------:R-:W-:Y:S03]  /*3240*/  QGMMA.64x256x32.F32.E5M2.E5M2 R24, gdesc[UR16], RZ, !UPT, gsb0 ;  /* 0x03e00000101879f3 */ /* 0x000fe6000c0038ff */
[----:B------:R-:W-:Y:S02]  /*3250*/  WARPGROUP.DEPBAR.LE gsb0, 0x0 ;  /* 0x00008000000079c5 */ /* 0x000fe40000010000 */
        /* <DEDUP_REMOVED lines=63> */
[----:B------:R3:W-:Y:S04]  /*3650*/  STL.64 [R1+0x5d0], R24 ;  /* 0x0005d01801007387 */ /* 0x0007e80000100a00 */
[----:B---3--:R-:W3:Y:S04]  /*3660*/  LDL.LU.64 R24, [R1] ;  /* 0x0000000001187983 */ /* 0x008ee80000300a00 */
[----:B------:R-:W3:Y:S04]  /*3670*/  LDL.LU.64 R26, [R1+0x8] ;  /* 0x00000800011a7983 */ /* 0x000ee80000300a00 */
        /* <DEDUP_REMOVED lines=61> */
[----:B------:R-:W3:Y:S01]  /*3a50*/  LDL.LU.64 R150, [R1+0x1f8] ;  /* 0x0001f80001967983 */ /* 0x000ee20000300a00 */
[----:B------:R-:W-:-:S02]  /*3a60*/  UIADD3 UR16, UR7, 0x2, URZ ;  /* 0x0000000207107890 */ /* 0x000fc4000fffe03f */
[----:B------:R-:W-:Y:S01]  /*3a70*/  UIADD3 UR18, UR8, 0x2, URZ ;  /* 0x0000000208127890 */ /* 0x000fe2000fffe03f */
[----:B------:R-:W-:Y:S01]  /*3a80*/  UMOV UR17, 0x40000040 ;  /* 0x4000004000117882 */ /* 0x000fe20000000000 */
[----:B------:R-:W-:Y:S01]  /*3a90*/  UMOV UR19, 0x40000040 ;  /* 0x4000004000137882 */ /* 0x000fe20000000000 */
[----:B---3--:R-:W-:-:S06]  /*3aa0*/  WARPGROUP.ARRIVE ;  /* 0x00000000000079c5 */ /* 0x008fcc0000000000 */
[----:B------:R-:W-:Y:S03]  /*3ab0*/  QGMMA.64x256x32.F32.E5M2.E5M2 R24, gdesc[UR16], R24, gsb0 ;  /* 0x03e00000101879f3 */ /* 0x000fe60008003818 */
[----:B------:R-:W-:Y:S02]  /*3ac0*/  WARPGROUP.DEPBAR.LE gsb0, 0x0 ;  /* 0x00008000000079c5 */ /* 0x000fe40000010000 */
[----:B------:R-:W-:Y:S01]  /*3ad0*/  STL.64 [R1], R24 ;  /* 0x0000001801007387 */ /* 0x000fe20000100a00 */
[----:B------:R-:W-:Y:S02]  /*3ae0*/  IMAD.MOV.U32 R2, RZ, RZ, R150 ;  /* 0x000000ffff027224 */ /* 0x000fe400078e0096 */
[----:B0-2---:R-:W-:Y:S01]  /*3af0*/  IMAD.MOV.U32 R0, RZ, RZ, R151 ;  /* 0x000000ffff007224 */ /* 0x005fe200078e0097 */
[----:B------:R-:W-:Y:S01]  /*3b00*/  STL.64 [R1+0x8], R26 ;  /* 0x0000081a01007387 */ /* 0x000fe20000100a00 */
[----:B------:R-:W-:-:S02]  /*3b10*/  IMAD.MOV.U32 R4, RZ, RZ, R148 ;  /* 0x000000ffff047224 */ /* 0x000fc400078e0094 */
[----:B------:R-:W-:Y:S01]  /*3b20*/  IMAD.MOV.U32 R3, RZ, RZ, R149 ;  /* 0x000000ffff037224 */ /* 0x000fe200078e0095 */
[----:B------:R-:W-:Y:S01]  /*3b30*/  STL.64 [R1+0x10], R28 ;  /* 0x0000101c01007387 */ /* 0x000fe20000100a00 */
[----:B------:R-:W-:Y:S02]  /*3b40*/  IMAD.MOV.U32 R6, RZ, RZ, R146 ;  /* 0x000000ffff067224 */ /* 0x000fe400078e0092 */
[----:B------:R-:W-:Y:S01]  /*3b50*/  IMAD.MOV.U32 R5, RZ, RZ, R147 ;  /* 0x000000ffff057224 */ /* 0x000fe200078e0093 */
[----:B------:R-:W-:Y:S01]  /*3b60*/  STL.64 [R1+0x18], R30 ;  /* 0x0000181e01007387 */ /* 0x000fe20000100a00 */
[----:B------:R-:W-:Y:S02]  /*3b70*/  IMAD.MOV.U32 R8, RZ, RZ, R144 ;  /* 0x000000ffff087224 */ /* 0x000fe400078e0090 */
[----:B------:R-:W-:Y:S01]  /*3b80*/  IMAD.MOV.U32 R7, RZ, RZ, R145 ;  /* 0x000000ffff077224 */ /* 0x000fe200078e0091 */
        /* <DEDUP_REMOVED lines=18> */
[----:B------:R0:W-:Y:S01]  /*3cb0*/  STL [R1+0x50], R44 ;  /* 0x0000502c01007387 */ /* 0x0001e20000100800 */
[----:B------:R-:W-:-:S02]  /*3cc0*/  IMAD.MOV.U32 R22, RZ, RZ, R130 ;  /* 0x000000ffff167224 */ /* 0x000fc400078e0082 */
[----:B------:R-:W-:Y:S01]  /*3cd0*/  IMAD.MOV.U32 R21, RZ, RZ, R131 ;  /* 0x000000ffff157224 */ /* 0x000fe200078e0083 */
[----:B------:R-:W2:Y:S01]  /*3ce0*/  LDL.LU.64 R150, [R1+0x7c8] ;  /* 0x0007c80001967983 */ /* 0x000ea20000300a00 */
[----:B------:R-:W-:Y:S02]  /*3cf0*/  IMAD.MOV.U32 R212, RZ, RZ, R128 ;  /* 0x000000ffffd47224 */ /* 0x000fe400078e0080 */
[----:B------:R-:W-:Y:S01]  /*3d00*/  IMAD.MOV.U32 R23, RZ, RZ, R129 ;  /* 0x000000ffff177224 */ /* 0x000fe200078e0081 */
[----:B------:R-:W2:Y:S01]  /*3d10*/  LDL.LU.64 R148, [R1+0x7c0] ;  /* 0x0007c00001947983 */ /* 0x000ea20000300a00 */
[----:B------:R-:W-:Y:S02]  /*3d20*/  IMAD.MOV.U32 R210, RZ, RZ, R126 ;  /* 0x000000ffffd27224 */ /* 0x000fe400078e007e */
[----:B------:R-:W-:Y:S01]  /*3d30*/  IMAD.MOV.U32 R211, RZ, RZ, R127 ;  /* 0x000000ffffd37224 */ /* 0x000fe200078e007f */
[----:B------:R-:W2:Y:S01]  /*3d40*/  LDL.LU.64 R146, [R1+0x7b8] ;  /* 0x0007b80001927983 */ /* 0x000ea20000300a00 */
        /* <DEDUP_REMOVED lines=120> */
[----:B------:R-:W-:-:S03]  /*44d0*/  IMAD.MOV.U32 R235, RZ, RZ, R45 ;  /* 0x000000ffffeb7224 */ /* 0x000fc600078e002d */
[----:B------:R-:W2:Y:S04]  /*44e0*/  LDL.LU.64 R64, [R1+0x670] ;  /* 0x0006700001407983 */ /* 0x000ea80000300a00 */
        /* <DEDUP_REMOVED lines=9> */
[----:B0-----:R-:W2:Y:S04]  /*4580*/  LDL.LU.64 R44, [R1+0x620] ;  /* 0x00062000012c7983 */ /* 0x001ea80000300a00 */
        /* <DEDUP_REMOVED lines=9> */
[----:B------:R-:W2:Y:S01]  /*4620*/  LDL.LU.64 R24, [R1+0x5d0] ;  /* 0x0005d00001187983 */ /* 0x000ea20000300a00 */
[----:B------:R-:W-:Y:S01]  /*4630*/  UIADD3 UR16, UR7, 0x402, URZ ;  /* 0x0000040207107890 */ /* 0x000fe2000fffe03f */
[----:B------:R-:W-:Y:S01]  /*4640*/  UMOV UR17, 0x40000040 ;  /* 0x4000004000117882 */ /* 0x000fe20000000000 */
[----:B--2---:R-:W-:-:S07]  /*4650*/  WARPGROUP.ARRIVE ;  /* 0x00000000000079c5 */ /* 0x004fce0000000000 */
[----:B------:R-:W-:Y:S03]  /*4660*/  QGMMA.64x256x32.F32.E5M2.E5M2 R24, gdesc[UR16], R24, gsb0 ;  /* 0x03e00000101879f3 */ /* 0x000fe60008003818 */
        /* <DEDUP_REMOVED lines=23> */
[----:B0-----:R-:W2:Y:S04]  /*47e0*/  LDL.LU R108, [R1] ;  /* 0x00000000016c7983 */ /* 0x001ea80000300800 */
[----:B------:R-:W2:Y:S04]  /*47f0*/  LDL.LU R109, [R1+0x4] ;  /* 0x00000400016d7983 */ /* 0x000ea80000300800 */
        /* <DEDUP_REMOVED lines=18> */
[----:B------:R-:W2:Y:S01]  /*4920*/  LDL.LU R128, [R1+0x50] ;  /* 0x0000500001807983 */ /* 0x000ea20000300800 */
[----:B------:R-:W-:-:S02]  /*4930*/  IMAD.MOV.U32 R129, RZ, RZ, R235 ;  /* 0x000000ffff817224 */ /* 0x000fc400078e00eb */
[----:B------:R-:W-:Y:S02]  /*4940*/  IMAD.MOV.U32 R130, RZ, RZ, R234 ;  /* 0x000000ffff827224 */ /* 0x000fe400078e00ea */
[----:B------:R-:W-:Y:S02]  /*4950*/  IMAD.MOV.U32 R131, RZ, RZ, R233 ;  /* 0x000000ffff837224 */ /* 0x000fe400078e00e9 */
[----:B------:R-:W-:Y:S02]  /*4960*/  IMAD.MOV.U32 R132, RZ, RZ, R232 ;  /* 0x000000ffff847224 */ /* 0x000fe400078e00e8 */
[----:B------:R-:W-:Y:S02]  /*4970*/  IMAD.MOV.U32 R133, RZ, RZ, R231 ;  /* 0x000000ffff857224 */ /* 0x000fe400078e00e7 */
[----:B------:R-:W-:Y:S02]  /*4980*/  IMAD.MOV.U32 R134, RZ, RZ, R230 ;  /* 0x000000ffff867224 */ /* 0x000fe400078e00e6 */
        /* <DEDUP_REMOVED lines=39> */
[----:B------:R-:W-:Y:S01]  /*4c00*/  IMAD.MOV.U32 R235, RZ, RZ, R0 ;  /* 0x000000ffffeb7224 */ /* 0x000fe200078e0000 */
[----:B------:R-:W-:Y:S02]  /*4c10*/  UIADD3 UR16, UR7, 0x4, URZ ;  /* 0x0000000407107890 */ /* 0x000fe4000fffe03f */
[----:B------:R-:W-:Y:S01]  /*4c20*/  UIADD3 UR18, UR8, 0x4, URZ ;  /* 0x0000000408127890 */ /* 0x000fe2000fffe03f */
[----:B------:R-:W-:Y:S01]  /*4c30*/  UMOV UR17, 0x40000040 ;  /* 0x4000004000117882 */ /* 0x000fe20000000000 */
[----:B------:R-:W-:Y:S01]  /*4c40*/  UMOV UR19, 0x40000040 ;  /* 0x4000004000137882 */ /* 0x000fe20000000000 */
[----:B--2---:R-:W-:-:S06]  /*4c50*/  WARPGROUP.ARRIVE ;  /* 0x00000000000079c5 */ /* 0x004fcc0000000000 */
[----:B------:R-:W-:Y:S03]  /*4c60*/  QGMMA.64x256x32.F32.E5M2.E5M2 R108, gdesc[UR16], R108, gsb0 ;  /* 0x03e00000106c79f3 */ /* 0x000fe6000800386c */
        /* <DEDUP_REMOVED lines=183> */
[----:B0-----:R-:W2:Y:S04]  /*57e0*/  LDL.LU.64 R108, [R1] ;  /* 0x00000000016c7983 */ /* 0x001ea80000300a00 */
        /* <DEDUP_REMOVED lines=63> */
[----:B------:R-:W-:-:S02]  /*5be0*/  UIADD3 UR16, UR7, 0x6, URZ ;  /* 0x0000000607107890 */ /* 0x000fc4000fffe03f */
[----:B------:R-:W-:Y:S01]  /*5bf0*/  UIADD3 UR18, UR8, 0x6, URZ ;  /* 0x0000000608127890 */ /* 0x000fe2000fffe03f */
[----:B------:R-:W-:Y:S01]  /*5c00*/  UMOV UR17, 0x40000040 ;  /* 0x4000004000117882 */ /* 0x000fe20000000000 */
[----:B------:R-:W-:Y:S01]  /*5c10*/  UMOV UR19, 0x40000040 ;  /* 0x4000004000137882 */ /* 0x000fe20000000000 */
        /* <DEDUP_REMOVED lines=93> */
[----:B0-----:R-:W3:Y:S04]  /*61f0*/  LDL.LU.64 R150, [R1+0x518] ;  /* 0x0005180001967983 */ /* 0x001ee80000300a00 */
        /* <DEDUP_REMOVED lines=21> */
[----:B------:R-:W-:Y:S01]  /*6350*/  UIADD3 UR16, UR7, 0x406, URZ ;  /* 0x0000040607107890 */ /* 0x000fe2000fffe03f */
[----:B------:R-:W-:-:S02]  /*6360*/  UMOV UR17, 0x40000040 ;  /* 0x4000004000117882 */ /* 0x000fc40000000000 */
[----:B------:R0:W-:Y:S01]  /*6370*/  STL [R1+0x2d0], RZ ;  /* 0x0002d0ff01007387 */ /* 0x0001e20000100800 */
[----:B------:R-:W-:-:S03]  /*6380*/  ULDC UR7, c[0x0][0x50c] ;  /* 0x0001430000077ab9 */ /* 0x000fc60000000800 */
        /* <DEDUP_REMOVED lines=37> */
[----:B---3--:R-:W-:-:S06]  /*65e0*/  WARPGROUP.ARRIVE ;  /* 0x00000000000079c5 */ /* 0x008fcc0000000000 */
[----:B------:R-:W-:Y:S01]  /*65f0*/  QGMMA.64x256x32.F32.E5M2.E5M2 R24, gdesc[UR16], R24, gsb0 ;  /* 0x03e00000101879f3 */ /* 0x000fe20008003818 */
[----:B------:R0:W-:Y:S04]  /*6600*/  STL [R1+0x238], RZ ;  /* 0x000238ff01007387 */ /* 0x0001e80000100800 */
[----:B------:R0:W-:Y:S04]  /*6610*/  STL [R1+0x234], RZ ;  /* 0x000234ff01007387 */ /* 0x0001e80000100800 */
[----:B------:R0:W-:Y:S04]  /*6620*/  STL [R1+0x230], RZ ;  /* 0x000230ff01007387 */ /* 0x0001e80000100800 */
[----:B------:R0:W-:Y:S04]  /*6630*/  STL [R1+0x22c], RZ ;  /* 0x00022cff01007387 */ /* 0x0001e80000100800 */
[----:B------:R0:W-:Y:S04]  /*6640*/  STL [R1+0x228], RZ ;  /* 0x000228ff01007387 */ /* 0x0001e80000100800 */
[----:B------:R0:W-:Y:S01]  /*6650*/  STL [R1+0x224], RZ ;  /* 0x000224ff01007387 */ /* 0x0001e20000100800 */
[----:B------:R-:W-:-:S03]  /*6660*/  UISETP.NE.AND UP0, UPT, UR7, 0x4, UPT ;  /* 0x000000040700788c */ /* 0x000fc6000bf05270 */
[----:B------:R0:W-:Y:S04]  /*6670*/  STL [R1+0x220], RZ ;  /* 0x000220ff01007387 */ /* 0x0001e80000100800 */
[----:B------:R0:W-:Y:S04]  /*6680*/  STL [R1+0x21c], RZ ;  /* 0x00021cff01007387 */ /* 0x0001e80000100800 */
[----:B------:R0:W-:Y:S04]  /*6690*/  STL [R1+0x218], RZ ;  /* 0x000218ff01007387 */ /* 0x0001e80000100800 */
[----:B------:R0:W-:Y:S01]  /*66a0*/  STL [R1+0x214], RZ ;  /* 0x000214ff01007387 */ /* 0x0001e20000100800 */
[----:B------:R-:W-:-:S03]  /*66b0*/  USEL UR7, URZ, 0x1, UP0 ;  /* 0x000000013f077887 */ /* 0x000fc60008000000 */
[----:B------:R0:W-:Y:S04]  /*66c0*/  STL [R1+0x210], RZ ;  /* 0x000210ff01007387 */ /* 0x0001e80000100800 */
[----:B------:R0:W-:Y:S04]  /*66d0*/  STL [R1+0x20c], RZ ;  /* 0x00020cff01007387 */ /* 0x0001e80000100800 */
[----:B------:R0:W-:Y:S04]  /*66e0*/  STL [R1+0x208], RZ ;  /* 0x000208ff01007387 */ /* 0x0001e80000100800 */
[----:B------:R0:W-:Y:S04]  /*66f0*/  STL [R1+0x204], RZ ;  /* 0x000204ff01007387 */ /* 0x0001e80000100800 */
[----:B------:R0:W-:Y:S01]  /*6700*/  STL [R1+0x200], RZ ;  /* 0x000200ff01007387 */ /* 0x0001e20000100800 */
[----:B------:R-:W-:Y:S01]  /*6710*/  ISETP.NE.AND P1, PT, RZ, UR7, PT ;  /* 0x00000007ff007c0c */ /* 0x000fe2000bf25270 */
[----:B------:R-:W-:Y:S01]  /*6720*/  UMOV UR6, 0x4 ;  /* 0x0000000400067882 */ /* 0x000fe20000000000 */
[----:B------:R-:W-:Y:S01]  /*6730*/  IMAD.MOV.U32 R0, RZ, RZ, R235 ;  /* 0x000000ffff007224 */ /* 0x000fe200078e00eb */
[----:B------:R-:W-:-:S02]  /*6740*/  CS2R R236, SRZ ;  /* 0x0000000000ec7805 */ /* 0x000fc4000001ff00 */
[----:B--2---:R-:W-:Y:S02]  /*6750*/  CS2R R234, SRZ ;  /* 0x0000000000ea7805 */ /* 0x004fe4000001ff00 */
[----:B------:R-:W-:Y:S02]  /*6760*/  CS2R R232, SRZ ;  /* 0x0000000000e87805 */ /* 0x000fe4000001ff00 */
[----:B------:R-:W-:Y:S02]  /*6770*/  CS2R R230, SRZ ;  /* 0x0000000000e67805 */ /* 0x000fe4000001ff00 */
[----:B------:R-:W-:Y:S02]  /*6780*/  CS2R R228, SRZ ;  /* 0x0000000000e47805 */ /* 0x000fe4000001ff00 */
[----:B------:R-:W-:Y:S02]  /*6790*/  CS2R R226, SRZ ;  /* 0x0000000000e27805 */ /* 0x000fe4000001ff00 */
[----:B------:R-:W-:-:S02]  /*67a0*/  CS2R R224, SRZ ;  /* 0x0000000000e07805 */ /* 0x000fc4000001ff00 */
[----:B------:R-:W-:Y:S02]  /*67b0*/  CS2R R222, SRZ ;  /* 0x0000000000de7805 */ /* 0x000fe4000001ff00 */
        /* <DEDUP_REMOVED lines=45> */
[----:B------:R-:W-:Y:S01]  /*6a90*/  CS2R R2, SRZ ;  /* 0x0000000000027805 */ /* 0x000fe2000001ff00 */
[----:B------:R-:W-:Y:S02]  /*6aa0*/  WARPGROUP.DEPBAR.LE gsb0, 0x0 ;  /* 0x00008000000079c5 */ /* 0x000fe40000010000 */
[----:B0-----:R-:W-:Y:S05]  /*6ab0*/  @!P1 BRA `(.L_x_22) ;  /* 0x0000002000f89947 */ /* 0x001fea0003800000 */
[----:B------:R-:W2:Y:S04]  /*6ac0*/  LDL R2, [R1] ;  /* 0x0000000001027983 */ /* 0x000ea80000100800 */
[----:B------:R-:W3:Y:S04]  /*6ad0*/  LDL R3, [R1+0x4] ;  /* 0x0000040001037983 */ /* 0x000ee80000100800 */
[----:B------:R-:W4:Y:S04]  /*6ae0*/  LDL R4, [R1+0x8] ;  /* 0x0000080001047983 */ /* 0x000f280000100800 */
[----:B------:R-:W5:Y:S04]  /*6af0*/  LDL R5, [R1+0xc] ;  /* 0x00000c0001057983 */ /* 0x000f680000100800 */
        /* <DEDUP_REMOVED lines=102> */
[----:B------:R0:W-:Y:S04]  /*7160*/  STL [R1+0x4bc], R131 ;  /* 0x0004bc8301007387 */ /* 0x0001e80000100800 */
[----:B0-----:R-:W5:Y:S04]  /*7170*/  LDL R131, [R1+0x1a8] ;  /* 0x0001a80001837983 */ /* 0x001f680000100800 */
        /* <DEDUP_REMOVED lines=39> */
[----:B0-----:R-:W5:Y:S01]  /*73f0*/  LDL R151, [R1+0x1f8] ;  /* 0x0001f80001977983 */ /* 0x001f620000100800 */
[----:B------:R-:W-:-:S01]  /*7400*/  FADD R0, RZ, R0 ;  /* 0x00000000ff007221 */ /* 0x000fc20000000000 */
[----:B--2---:R-:W-:Y:S01]  /*7410*/  FADD R2, RZ, R2 ;  /* 0x00000002ff027221 */ /* 0x004fe20000000000 */
[----:B---3--:R-:W-:-:S01]  /*7420*/  FADD R3, RZ, R3 ;  /* 0x00000003ff037221 */ /* 0x008fc20000000000 */
[----:B----4-:R-:W-:Y:S01]  /*7430*/  FADD R4, RZ, R4 ;  /* 0x00000004ff047221 */ /* 0x010fe20000000000 */
[----:B-----5:R-:W-:-:S01]  /*7440*/  FADD R5, RZ, R5 ;  /* 0x00000005ff057221 */ /* 0x020fc20000000000 */
[----:B------:R-:W-:Y:S01]  /*7450*/  FADD R6, RZ, R6 ;  /* 0x00000006ff067221 */ /* 0x000fe20000000000 */
[----:B------:R-:W-:-:S01]  /*7460*/  FADD R7, RZ, R7 ;  /* 0x00000007ff077221 */ /* 0x000fc20000000000 */
        /* <DEDUP_REMOVED lines=14> */
[----:B------:R-:W2:Y:S01]  /*7550*/  LDL.LU R131, [R1+0x4bc] ;  /* 0x0004bc0001837983 */ /* 0x000ea20000300800 */
        /* <DEDUP_REMOVED lines=13> */
[----:B------:R-:W3:Y:S01]  /*7630*/  LDL.LU R132, [R1+0x4b8] ;  /* 0x0004b80001847983 */ /* 0x000ee20000300800 */
        /* <DEDUP_REMOVED lines=16> */
[----:B------:R0:W-:Y:S01]  /*7740*/  STL [R1+0x200], R133 ;  /* 0x0002008501007387 */ /* 0x0001e20000100800 */
        /* <DEDUP_REMOVED lines=9> */
[----:B0-----:R-:W4:Y:S01]  /*77e0*/  LDL.LU R133, [R1+0x4b4] ;  /* 0x0004b40001857983 */ /* 0x001f220000300800 */
[----:B------:R-:W-:-:S01]  /*77f0*/  FADD R184, RZ, R184 ;  /* 0x000000b8ffb87221 */ /* 0x000fc20000000000 */
[----:B------:R-:W-:Y:S01]  /*7800*/  FADD R185, RZ, R185 ;  /* 0x000000b9ffb97221 */ /* 0x000fe20000000000 */
[----:B------:R-:W-:-:S01]  /*7810*/  FADD R186, RZ, R186 ;  /* 0x000000baffba7221 */ /* 0x000fc20000000000 */
        /* <DEDUP_REMOVED lines=10> */
[----:B0-----:R-:W5:Y:S01]  /*78c0*/  LDL.LU R134, [R1+0x4b0] ;  /* 0x0004b00001867983 */ /* 0x001f620000300800 */
        /* <DEDUP_REMOVED lines=52> */
[----:B0-----:R-:W5:Y:S04]  /*7c10*/  LDL.LU R138, [R1+0x4a0] ;  /* 0x0004a000018a7983 */ /* 0x001f680000300800 */
[----:B------:R0:W-:Y:S01]  /*7c20*/  STL [R1+0x218], R139 ;  /* 0x0002188b01007387 */ /* 0x0001e20000100800 */
[----:B------:R-:W-:-:S03]  /*7c30*/  FADD R140, RZ, R140 ;  /* 0x0000008cff8c7221 */ /* 0x000fc60000000000 */
        /* <DEDUP_REMOVED lines=34> */
[----:B------:R0:W-:Y:S04]  /*7e60*/  STL [R1+0x248], R151 ;  /* 0x0002489701007387 */ /* 0x0001e80000100800 */
[----:B0-----:R-:W5:Y:S04]  /*7e70*/  LDL.LU R151, [R1+0x46c] ;  /* 0x00046c0001977983 */ /* 0x001f680000300800 */
[----:B------:R0:W-:Y:S02]  /*7e80*/  STL [R1+0x24c], R0 ;  /* 0x00024c0001007387 */ /* 0x0001e40000100800 */
[----:B0-----:R-:W-:-:S05]  /*7e90*/  FADD R0, RZ, R24 ;  /* 0x00000018ff007221 */ /* 0x001fca0000000000 */
        /* <DEDUP_REMOVED lines=213> */
[----:B--2---:R-:W-:-:S05]  /*8bf0*/  FADD R0, RZ, R131 ;  /* 0x00000083ff007221 */ /* 0x004fca0000000000 */
[----:B------:R3:W-:Y:S02]  /*8c00*/  STL [R1+0x3fc], R0 ;  /* 0x0003fc0001007387 */ /* 0x0007e40000100800 */
[----:B---3--:R-:W-:-:S05]  /*8c10*/  FADD R0, RZ, R132 ;  /* 0x00000084ff007221 */ /* 0x008fca0000000000 */
[----:B------:R4:W-:Y:S02]  /*8c20*/  STL [R1+0x400], R0 ;  /* 0x0004000001007387 */ /* 0x0009e40000100800 */
[----:B----4-:R-:W-:-:S05]  /*8c30*/  FADD R0, RZ, R133 ;  /* 0x00000085ff007221 */ /* 0x010fca0000000000 */
[----:B------:R5:W-:Y:S02]  /*8c40*/  STL [R1+0x404], R0 ;  /* 0x0004040001007387 */ /* 0x000be40000100800 */
[----:B-----5:R-:W-:-:S05]  /*8c50*/  FADD R0, RZ, R134 ;  /* 0x00000086ff007221 */ /* 0x020fca0000000000 */
        /* <DEDUP_REMOVED lines=34> */
[----:B------:R0:W-:Y:S01]  /*8e80*/  STL [R1+0x44c], R0 ;  /* 0x00044c0001007387 */ /* 0x0001e20000100800 */
[----:B------:R-:W-:-:S05]  /*8e90*/  UMOV UR6, URZ ;  /* 0x0000003f00067c82 */ /* 0x000fca0008000000 */
.L_x_22:
[----:B------:R-:W-:Y:S01]  /*8ea0*/  UIADD3 UR23, UR5, 0x1, URZ ;  /* 0x0000000105177890 */ /* 0x000fe2000fffe03f */
[----:B------:R-:W-:-:S03]  /*8eb0*/  UMOV UR8, 0x1 ;  /* 0x0000000100087882 */ /* 0x000fc60000000000 */
[----:B------:R-:W-:-:S04]  /*8ec0*/  UISETP.NE.AND UP0, UPT, UR23, 0x3, UPT ;  /* 0x000000031700788c */ /* 0x000fc8000bf05270 */
[----:B------:R-:W-:Y:S02]  /*8ed0*/  USEL UR24, URZ, 0x1, UP0 ;  /* 0x000000013f187887 */ /* 0x000fe40008000000 */
[----:B------:R-:W-:Y:S02]  /*8ee0*/  USEL UR23, UR23, URZ, UP0 ;  /* 0x0000003f17177287 */ /* 0x000fe40008000000 */
[----:B------:R-:W-:-:S12]  /*8ef0*/  ULOP3.LUT UR24, UR4, UR24, URZ, 0x3c, !UPT ;  /* 0x0000001804187292 */ /* 0x000fd8000f8e3c3f */
.L_x_17:
[----:B------:R-:W-:-:S04]  /*8f00*/  UISETP.LT.AND UP0, UPT, UR10, 0x1, UPT ;  /* 0x000000010a00788c */ /* 0x000fc8000bf01270 */
[----:B------:R-:W-:-:S04]  /*8f10*/  USEL UR16, UR10, 0x1, UP0 ;  /* 0x000000010a107887 */ /* 0x000fc80008000000 */
[----:B------:R-:W-:-:S04]  /*8f20*/  UIADD3 UR26, UR10, -UR16, URZ ;  /* 0x800000100a1a7290 */ /* 0x000fc8000fffe03f */
[----:B------:R-:W-:-:S06]  /*8f30*/  UISETP.GE.AND UP0, UPT, UR26, 0x1, UPT ;  /* 0x000000011a00788c */ /* 0x000fcc000bf06270 */
[----:B------:R-:W-:-:S13]  /*8f40*/  PLOP3.LUT P1, PT, PT, PT, UP0, 0x80, 0x0 ;  /* 0x000000000000781c */ /* 0x000fda0003f2f008 */
[----:B------:R-:W-:Y:S05]  /*8f50*/  @!P1 BRA `(.L_x_23) ;  /* 0x0000008800949947 */ /* 0x000fea0003800000 */
[----:B------:R-:W-:Y:S01]  /*8f60*/  UMOV UR25, UR5 ;  /* 0x0000000500197c82 */ /* 0x000fe20008000000 */
[----:B------:R-:W-:-:S05]  /*8f70*/  ULDC UR27, c[0x0][0x50c] ;  /* 0x00014300001b7ab9 */ /* 0x000fca0000000800 */
.L_x_31:
[----:B------:R-:W-:-:S06]  /*8f80*/  UISETP.NE.AND UP0, UPT, UR22, 0x3, UPT ;  /* 0x000000031600788c */ /* 0x000fcc000bf05270 */
[----:B------:R-:W-:-:S13]  /*8f90*/  PLOP3.LUT P2, PT, PT, PT, UP0, 0x80, 0x0 ;  /* 0x000000000000781c */ /* 0x000fda0003f4f008 */
[----:B-----5:R-:W-:Y:S05]  /*8fa0*/  @!P2 BRA `(.L_x_24) ;  /* 0x000000000004a947 */ /* 0x020fea0003800000 */
[----:B------:R-:W-:Y:S01]  /*8fb0*/  BPT.TRAP 0x1 ;  /* 0x000000040000795c */ /* 0x000fe20000300000 */
.L_x_24:
[----:B------:R-:W2:Y:S01]  /*8fc0*/  S2UR UR16, SR_CgaCtaId ;  /* 0x00000000001079c3 */ /* 0x000ea20000008800 */
[----:B------:R-:W-:Y:S01]  /*8fd0*/  UMOV UR12, 0x400 ;  /* 0x00000400000c7882 */ /* 0x000fe20000000000 */
[----:B0-----:R-:W-:-:S05]  /*8fe0*/  IMAD.U32 R0, RZ, RZ, UR24 ;  /* 0x00000018ff007e24 */ /* 0x001fca000f8e00ff */
[----:B------:R-:W-:Y:S01]  /*8ff0*/  SHF.L.U32 R0, R0, 0x1f, RZ ;  /* 0x0000001f00007819 */ /* 0x000fe200000006ff */
[----:B--2---:R-:W-:-:S04]  /*9000*/  ULEA UR12, UR16, UR12, 0x18 ;  /* 0x0000000c100c7291 */ /* 0x004fc8000f8ec03f */
[----:B------:R-:W-:-:S09]  /*9010*/  ULEA UR16, UR23, UR12, 0x3 ;  /* 0x0000000c17107291 */ /* 0x000fd2000f8e183f */
[----:B------:R0:W2:Y:S01]  /*9020*/  SYNCS.PHASECHK.TRANS64.TRYWAIT P1, [UR16], R0 ;  /* 0x00000000ff0075a7 */ /* 0x0000a20008020150 */
[----:B------:R-:W-:Y:S05]  /*9030*/  @!P2 BRA `(.L_x_25) ;  /* 0x000000000004a947 */ /* 0x000fea0003800000 */
[----:B------:R-:W-:Y:S01]  /*9040*/  BPT.TRAP 0x1 ;  /* 0x000000040000795c */ /* 0x000fe20000300000 */
.L_x_25:
[----:B--2---:R-:W-:Y:S05]  /*9050*/  @P1 BRA `(.L_x_26) ;  /* 0x0000000000081947 */ /* 0x004fea0003800000 */
[----:B------:R-:W2:Y:S02]  /*9060*/  SYNCS.PHASECHK.TRANS64.TRYWAIT P1, [UR16], R0 ;  /* 0x00000000ff0075a7 */ /* 0x000ea40008020150 */
[----:B--2---:R-:W-:Y:S05]  /*9070*/  @!P1 BRA `(.L_x_27) ;  /* 0x00000208009c9947 */ /* 0x004fea0003800000 */
.L_x_26:
        /* <DEDUP_REMOVED lines=64> */
[----:B--2---:R-:W2:Y:S04]  /*9480*/  LDL.LU.64 R108, [R1] ;  /* 0x00000000016c7983 */ /* 0x004ea80000300a00 */
        /* <DEDUP_REMOVED lines=64> */
[----:B------:R-:W-:Y:S01]  /*9890*/  UISETP.NE.AND UP0, UPT, UR7, URZ, UPT ;  /* 0x0000003f0700728c */ /* 0x000fe2000bf05270 */
[----:B------:R-:W-:Y:S01]  /*98a0*/  STL [R1+0x8c4], R23 ;  /* 0x0008c41701007387 */ /* 0x000fe20000100800 */
[----:B------:R-:W-:Y:S02]  /*98b0*/  USHF.R.U32.HI UR16, URZ, 0x4, UR16 ;  /* 0x000000043f107899 */ /* 0x000fe40008011610 */
[----:B------:R-:W-:Y:S01]  /*98c0*/  USEL UR8, UR8, URZ, !UP0 ;  /* 0x0000003f08087287 */ /* 0x000fe2000c000000 */
[----:B------:R-:W-:Y:S01]  /*98d0*/  STL [R1+0x8c0], R22 ;  /* 0x0008c01601007387 */ /* 0x000fe20000100800 */
[----:B------:R-:W-:Y:S02]  /*98e0*/  ULOP3.LUT UR16, UR16, 0x3fff, URZ, 0xc0, !UPT ;  /* 0x00003fff10107892 */ /* 0x000fe4000f8ec03f */
[----:B------:R-:W-:Y:S01]  /*98f0*/  UISETP.NE.U32.AND UP0, UPT, UR8, URZ, UPT ;  /* 0x0000003f0800728c */ /* 0x000fe2000bf05070 */
[----:B------:R-:W-:Y:S01]  /*9900*/  STL [R1+0x8bc], R21 ;  /* 0x0008bc1501007387 */ /* 0x000fe20000100800 */
[----:B------:R-:W-:-:S02]  /*9910*/  ULOP3.LUT UR7, UR11, 0x10000, URZ, 0xfc, !UPT ;  /* 0x000100000b077892 */ /* 0x000fc4000f8efc3f */
[----:B------:R-:W-:Y:S01]  /*9920*/  ULOP3.LUT UR8, UR16, 0x10000, URZ, 0xfc, !UPT ;  /* 0x0001000010087892 */ /* 0x000fe2000f8efc3f */
[----:B------:R-:W-:Y:S01]  /*9930*/  STL [R1+0x8b8], R20 ;  /* 0x0008b81401007387 */ /* 0x000fe20000100800 */
[----:B------:R-:W-:Y:S02]  /*9940*/  ULEA UR7, UR23, UR7, 0xb ;  /* 0x0000000717077291 */ /* 0x000fe4000f8e583f */
[----:B------:R-:W-:Y:S01]  /*9950*/  ULEA UR8, UR23, UR8, 0xb ;  /* 0x0000000817087291 */ /* 0x000fe2000f8e583f */
[----:B------:R-:W-:Y:S01]  /*9960*/  STL [R1+0x8b4], R19 ;  /* 0x0008b41301007387 */ /* 0x000fe20000100800 */
[----:B------:R-:W-:Y:S01]  /*9970*/  UMOV UR17, 0x40000040 ;  /* 0x4000004000117882 */ /* 0x000fe20000000000 */
[----:B------:R-:W-:Y:S02]  /*9980*/  UMOV UR19, 0x40000040 ;  /* 0x4000004000137882 */ /* 0x000fe40000000000 */
[----:B------:R-:W-:Y:S01]  /*9990*/  UMOV UR16, UR7 ;  /* 0x0000000700107c82 */ /* 0x000fe20008000000 */
[----:B------:R-:W-:Y:S01]  /*99a0*/  STL [R1+0x8b0], R18 ;  /* 0x0008b01201007387 */ /* 0x000fe20000100800 */
[----:B------:R-:W-:-:S03]  /*99b0*/  UMOV UR18, UR8 ;  /* 0x0000000800127c82 */ /* 0x000fc60008000000 */
[----:B------:R-:W-:Y:S04]  /*99c0*/  STL [R1+0x8ac], R17 ;  /* 0x0008ac1101007387 */ /* 0x000fe80000100800 */
        /* <DEDUP_REMOVED lines=14> */
[----:B-----5:R-:W-:Y:S01]  /*9ab0*/  STL [R1+0x870], R2 ;  /* 0x0008700201007387 */ /* 0x020fe20000100800 */
[----:B--2---:R-:W-:-:S06]  /*9ac0*/  WARPGROUP.ARRIVE ;  /* 0x00000000000079c5 */ /* 0x004fcc0000000000 */
[----:B------:R-:W-:Y:S03]  /*9ad0*/  QGMMA.64x256x32.F32.E5M2.E5M2 R108, gdesc[UR16], R108, UP0, gsb0 ;  /* 0x03e00000106c79f3 */ /* 0x000fe6000b80386c */
        /* <DEDUP_REMOVED lines=65> */
[----:B--2---:R-:W2:Y:S04]  /*9ef0*/  LDL.LU.64 R234, [R1+0xcc0] ;  /* 0x000cc00001ea7983 */ /* 0x004ea80000300a00 */
[----:B------:R-:W3:Y:S04]  /*9f00*/  LDL.LU.64 R232, [R1+0xcb8] ;  /* 0x000cb80001e87983 */ /* 0x000ee80000300a00 */
[----:B------:R-:W4:Y:S04]  /*9f10*/  LDL.LU.64 R230, [R1+0xcb0] ;  /* 0x000cb00001e67983 */ /* 0x000f280000300a00 */
        /* <DEDUP_REMOVED lines=60> */
[----:B------:R-:W4:Y:S01]  /*a2e0*/  LDL.LU.64 R108, [R1+0xac8] ;  /* 0x000ac800016c7983 */ /* 0x000f220000300a00 */
[----:B------:R-:W-:Y:S01]  /*a2f0*/  UIADD3 UR16, UR7, 0x400, URZ ;  /* 0x0000040007107890 */ /* 0x000fe2000fffe03f */
[----:B------:R-:W-:-:S02]  /*a300*/  UMOV UR17, 0x40000040 ;  /* 0x4000004000117882 */ /* 0x000fc40000000000 */
[----:B--2---:R-:W-:Y:S04]  /*a310*/  STL.64 [R1+0xac0], R234 ;  /* 0x000ac0ea01007387 */ /* 0x004fe80000100a00 */
[----:B---3--:R-:W-:Y:S04]  /*a320*/  STL.64 [R1+0xab8], R232 ;  /* 0x000ab8e801007387 */ /* 0x008fe80000100a00 */
[----:B----4-:R-:W-:Y:S04]  /*a330*/  STL.64 [R1+0xab0], R230 ;  /* 0x000ab0e601007387 */ /* 0x010fe80000100a00 */
        /* <DEDUP_REMOVED lines=38> */
[----:B------:R-:W-:Y:S01]  /*a5a0*/  STL.64 [R1+0x978], R152 ;  /* 0x0009789801007387 */ /* 0x000fe20000100a00 */
[----:B------:R-:W-:-:S06]  /*a5b0*/  WARPGROUP.ARRIVE ;  /* 0x00000000000079c5 */ /* 0x000fcc0000000000 */
[----:B------:R-:W-:Y:S03]  /*a5c0*/  QGMMA.64x256x32.F32.E5M2.E5M2 R24, gdesc[UR16], R24, UP0, gsb0 ;  /* 0x03e00000101879f3 */ /* 0x000fe6000b803818 */
        /* <DEDUP_REMOVED lines=91> */
[----:B--2---:R-:W-:-:S06]  /*ab80*/  WARPGROUP.ARRIVE ;  /* 0x00000000000079c5 */ /* 0x004fcc0000000000 */
[----:B------:R-:W-:Y:S03]  /*ab90*/  QGMMA.64x256x32.F32.E5M2.E5M2 R108, gdesc[UR16], R108, gsb0 ;  /* 0x03e00000106c79f3 */ /* 0x000fe6000800386c */
[----:B------:R-:W-:Y:S02]  /*aba0*/  WARPGROUP.DEPBAR.LE gsb0, 0x0 ;  /* 0x00008000000079c5 */ /* 0x000fe40000010000 */
[----:B------:R-:W-:Y:S01]  /*abb0*/  STL.64 [R1], R108 ;  /* 0x0000006c01007387 */ /* 0x000fe20000100a00 */
[----:B------:R-:W-:Y:S02]  /*abc0*/  IMAD.MOV.U32 R2, RZ, RZ, R234 ;  /* 0x000000ffff027224 */ /* 0x000fe400078e00ea */
[----:B0-----:R-:W-:Y:S01]  /*abd0*/  IMAD.MOV.U32 R0, RZ, RZ, R235 ;  /* 0x000000ffff007224 */ /* 0x001fe200078e00eb */
        /* <DEDUP_REMOVED lines=31> */
[----:B------:R-:W-:-:S03]  /*add0*/  IMAD.MOV.U32 R23, RZ, RZ, R213 ;  /* 0x000000ffff177224 */ /* 0x000fc600078e00d5 */
        /* <DEDUP_REMOVED lines=40> */
[----:B------:R0:W-:Y:S04]  /*b060*/  STL [R1+0x1a0], R212 ;  /* 0x0001a0d401007387 */ /* 0x0001e80000100800 */
[----:B------:R-:W2:Y:S04]  /*b070*/  LDL.LU.64 R234, [R1+0xac0] ;  /* 0x000ac00001ea7983 */ /* 0x000ea80000300a00 */
        /* <DEDUP_REMOVED lines=10> */
[----:B0-----:R-:W4:Y:S04]  /*b120*/  LDL.LU.64 R212, [R1+0xa68] ;  /* 0x000a680001d47983 */ /* 0x001f280000300a00 */
        /* <DEDUP_REMOVED lines=248> */
[----:B------:R-:W-:Y:S01]  /*c0b0*/  IMAD.MOV.U32 R235, RZ, RZ, R0 ;  /* 0x000000ffffeb7224 */ /* 0x000fe200078e0000 */
[----:B------:R-:W-:Y:S01]  /*c0c0*/  UIADD3 UR16, UR7, 0x4, URZ ;  /* 0x0000000407107890 */ /* 0x000fe2000fffe03f */
[----:B------:R0:W5:Y:S01]  /*c0d0*/  LDL.LU R23, [R1+0x8c4] ;  /* 0x0008c40001177983 */ /* 0x0001620000300800 */
[----:B------:R-:W-:Y:S01]  /*c0e0*/  UIADD3 UR18, UR8, 0x4, URZ ;  /* 0x0000000408127890 */ /* 0x000fe2000fffe03f */
[----:B------:R-:W-:Y:S01]  /*c0f0*/  UMOV UR17, 0x40000040 ;  /* 0x4000004000117882 */ /* 0x000fe20000000000 */
[----:B------:R-:W-:Y:S01]  /*c100*/  UMOV UR19, 0x40000040 ;  /* 0x4000004000137882 */ /* 0x000fe20000000000 */
[----:B------:R0:W5:Y:S04]  /*c110*/  LDL.LU R22, [R1+0x8c0] ;  /* 0x0008c00001167983 */ /* 0x0001680000300800 */
        /* <DEDUP_REMOVED lines=19> */
[----:B------:R0:W5:Y:S01]  /*c250*/  LDL.LU R2, [R1+0x870] ;  /* 0x0008700001027983 */ /* 0x0001620000300800 */
        /* <DEDUP_REMOVED lines=336> */
[----:B--2---:R0:W5:Y:S04]  /*d760*/  LDL.LU.64 R234, [R1+0x668] ;  /* 0x0006680001ea7983 */ /* 0x0041680000300a00 */
[----:B------:R0:W5:Y:S04]  /*d770*/  LDL.LU.64 R232, [R1+0x660] ;  /* 0x0006600001e87983 */ /* 0x0001680000300a00 */
        /* <DEDUP_REMOVED lines=64> */
[----:B------:R-:W-:-:S04]  /*db80*/  UIADD3 UR6, UR6, 0x4, URZ ;  /* 0x0000000406067890 */ /* 0x000fc8000fffe03f */
[----:B------:R-:W-:-:S04]  /*db90*/  UISETP.NE.AND UP0, UPT, UR6, UR27, UPT ;  /* 0x0000001b0600728c */ /* 0x000fc8000bf05270 */
[----:B------:R-:W-:-:S06]  /*dba0*/  USEL UR7, URZ, 0x1, UP0 ;  /* 0x000000013f077887 */ /* 0x000fcc0008000000 */
[----:B------:R-:W-:Y:S01]  /*dbb0*/  ISETP.NE.AND P1, PT, RZ, UR7, PT ;  /* 0x00000007ff007c0c */ /* 0x000fe2000bf25270 */
[----:B--2---:R-:W-:-:S06]  /*dbc0*/  WARPGROUP.ARRIVE ;  /* 0x00000000000079c5 */ /* 0x004fcc0000000000 */
[----:B------:R-:W-:Y:S03]  /*dbd0*/  QGMMA.64x256x32.F32.E5M2.E5M2 R24, gdesc[UR16], R24, gsb0 ;  /* 0x03e00000101879f3 */ /* 0x000fe60008003818 */
[----:B------:R-:W-:-:S03]  /*dbe0*/  WARPGROUP.DEPBAR.LE gsb0, 0x0 ;  /* 0x00008000000079c5 */ /* 0x000fc60000010000 */
[----:B0-----:R-:W-:Y:S05]  /*dbf0*/  @!P1 BRA `(.L_x_28) ;  /* 0x0000003800fc9947 */ /* 0x001fea0003800000 */
[----:B-----5:R0:W-:Y:S04]  /*dc00*/  STL [R1+0x694], R225 ;  /* 0x000694e101007387 */ /* 0x0201e80000100800 */
[----:B------:R2:W-:Y:S01]  /*dc10*/  STL [R1+0x690], R226 ;  /* 0x000690e201007387 */ /* 0x0005e20000100800 */
[----:B0-----:R-:W-:-:S03]  /*dc20*/  IMAD.MOV.U32 R225, RZ, RZ, R0 ;  /* 0x000000ffffe17224 */ /* 0x001fc600078e0000 */
[----:B--2---:R-:W2:Y:S04]  /*dc30*/  LDL R226, [R1+0x4] ;  /* 0x0000040001e27983 */ /* 0x004ea80000100800 */
[----:B------:R0:W-:Y:S04]  /*dc40*/  STL [R1+0x68c], R227 ;  /* 0x00068ce301007387 */ /* 0x0001e80000100800 */
[----:B0-----:R-:W3:Y:S04]  /*dc50*/  LDL R227, [R1+0x8] ;  /* 0x0000080001e37983 */ /* 0x001ee80000100800 */
[----:B------:R0:W-:Y:S04]  /*dc60*/  STL [R1+0x688], R228 ;  /* 0x000688e401007387 */ /* 0x0001e80000100800 */
[----:B0-----:R-:W4:Y:S04]  /*dc70*/  LDL R228, [R1+0xc] ;  /* 0x00000c0001e47983 */ /* 0x001f280000100800 */
        /* <DEDUP_REMOVED lines=211> */
[----:B0-----:R-:W4:Y:S04]  /*e9b0*/  LDL.LU R122, [R1+0x200] ;  /* 0x00020000017a7983 */ /* 0x001f280000300800 */
        /* <DEDUP_REMOVED lines=10> */
[----:B------:R-:W4:Y:S04]  /*ea60*/  LDL.LU R0, [R1+0x22c] ;  /* 0x00022c0001007983 */ /* 0x000f280000300800 */
        /* <DEDUP_REMOVED lines=37> */
[----:B0-----:R-:W4:Y:S04]  /*ecc0*/  LDL.LU R146, [R1+0x210] ;  /* 0x0002100001927983 */ /* 0x001f280000300800 */
[----:B------:R0:W-:Y:S01]  /*ecd0*/  STL [R1+0x47c], R147 ;  /* 0x00047c9301007387 */ /* 0x0001e20000100800 */
[----:B------:R-:W-:-:S03]  /*ece0*/  FADD R2, R225, R2 ;  /* 0x00000002e1027221 */ /* 0x000fc60000000000 */
[----:B0-----:R-:W4:Y:S04]  /*ecf0*/  LDL R147, [R1+0x1f8] ;  /* 0x0001f80001937983 */ /* 0x001f280000100800 */
[----:B------:R0:W-:Y:S01]  /*ed00*/  STL [R1+0x478], R148 ;  /* 0x0004789401007387 */ /* 0x0001e20000100800 */
[----:B--2---:R-:W-:-:S01]  /*ed10*/  FADD R3, R226, R3 ;  /* 0x00000003e2037221 */ /* 0x004fc20000000000 */
[----:B---3--:R-:W-:Y:S02]  /*ed20*/  FADD R4, R227, R4 ;  /* 0x00000004e3047221 */ /* 0x008fe40000000000 */
[----:B0-----:R-:W2:Y:S04]  /*ed30*/  LDL R148, [R1+0x1c0] ;  /* 0x0001c00001947983 */ /* 0x001ea80000100800 */
[----:B------:R0:W-:Y:S01]  /*ed40*/  STL [R1+0x474], R149 ;  /* 0x0004749501007387 */ /* 0x0001e20000100800 */
[----:B----4-:R-:W-:-:S01]  /*ed50*/  FADD R5, R228, R5 ;  /* 0x00000005e4057221 */ /* 0x010fc20000000000 */
[----:B------:R-:W-:-:S02]  /*ed60*/  FADD R6, R229, R6 ;  /* 0x00000006e5067221 */ /* 0x000fc40000000000 */
[----:B0-----:R-:W3:Y:S04]  /*ed70*/  LDL R149, [R1+0x1f4] ;  /* 0x0001f40001957983 */ /* 0x001ee80000100800 */
[----:B------:R0:W-:Y:S01]  /*ed80*/  STL [R1+0x470], R150 ;  /* 0x0004709601007387 */ /* 0x0001e20000100800 */
[----:B------:R-:W-:-:S01]  /*ed90*/  FADD R7, R230, R7 ;  /* 0x00000007e6077221 */ /* 0x000fc20000000000 */
[----:B------:R-:W-:Y:S02]  /*eda0*/  FADD R8, R231, R8 ;  /* 0x00000008e7087221 */ /* 0x000fe40000000000 */
[----:B0-----:R-:W4:Y:S04]  /*edb0*/  LDL.LU R150, [R1+0x20c] ;  /* 0x00020c0001967983 */ /* 0x001f280000300800 */
[----:B------:R0:W-:Y:S01]  /*edc0*/  STL [R1+0x46c], R151 ;  /* 0x00046c9701007387 */ /* 0x0001e20000100800 */
[----:B------:R-:W-:-:S01]  /*edd0*/  FADD R9, R232, R9 ;  /* 0x00000009e8097221 */ /* 0x000fc20000000000 */
[----:B------:R-:W-:-:S02]  /*ede0*/  FADD R10, R233, R10 ;  /* 0x0000000ae90a7221 */ /* 0x000fc40000000000 */
[----:B0-----:R-:W3:Y:S04]  /*edf0*/  LDL R151, [R1+0x1f0] ;  /* 0x0001f00001977983 */ /* 0x001ee80000100800 */
[----:B------:R-:W2:Y:S04]  /*ee00*/  LDL.LU R225, [R1+0x694] ;  /* 0x0006940001e17983 */ /* 0x000ea80000300800 */
[----:B------:R-:W4:Y:S04]  /*ee10*/  LDL.LU R226, [R1+0x690] ;  /* 0x0006900001e27983 */ /* 0x000f280000300800 */
[----:B------:R-:W3:Y:S04]  /*ee20*/  LDL.LU R227, [R1+0x68c] ;  /* 0x00068c0001e37983 */ /* 0x000ee80000300800 */
[----:B------:R-:W3:Y:S04]  /*ee30*/  LDL.LU R228, [R1+0x688] ;  /* 0x0006880001e47983 */ /* 0x000ee80000300800 */
[----:B------:R-:W3:Y:S01]  /*ee40*/  LDL.LU R229, [R1+0x684] ;  /* 0x0006840001e57983 */ /* 0x000ee20000300800 */
[----:B------:R-:W-:-:S03]  /*ee50*/  FADD R11, R234, R11 ;  /* 0x0000000bea0b7221 */ /* 0x000fc60000000000 */
[----:B------:R-:W3:Y:S01]  /*ee60*/  LDL.LU R230, [R1+0x680] ;  /* 0x0006800001e67983 */ /* 0x000ee20000300800 */
[----:B------:R-:W-:-:S03]  /*ee70*/  FADD R12, R235, R12 ;  /* 0x0000000ceb0c7221 */ /* 0x000fc60000000000 */
[----:B------:R-:W3:Y:S04]  /*ee80*/  LDL.LU R231, [R1+0x67c] ;  /* 0x00067c0001e77983 */ /* 0x000ee80000300800 */
[----:B------:R-:W3:Y:S04]  /*ee90*/  LDL.LU R232, [R1+0x678] ;  /* 0x0006780001e87983 */ /* 0x000ee80000300800 */
[----:B------:R-:W3:Y:S04]  /*eea0*/  LDL.LU R233, [R1+0x674] ;  /* 0x0006740001e97983 */ /* 0x000ee80000300800 */
[----:B------:R-:W3:Y:S04]  /*eeb0*/  LDL.LU R234, [R1+0x670] ;  /* 0x0006700001ea7983 */ /* 0x000ee80000300800 */
[----:B------:R-:W3:Y:S01]  /*eec0*/  LDL.LU R235, [R1+0x66c] ;  /* 0x00066c0001eb7983 */ /* 0x000ee20000300800 */
[----:B------:R-:W-:-:S01]  /*eed0*/  FADD R13, R24, R13 ;  /* 0x0000000d180d7221 */ /* 0x000fc20000000000 */
[----:B------:R-:W-:Y:S01]  /*eee0*/  FADD R14, R25, R14 ;  /* 0x0000000e190e7221 */ /* 0x000fe20000000000 */
[----:B------:R-:W-:-:S01]  /*eef0*/  FADD R15, R26, R15 ;  /* 0x0000000f1a0f7221 */ /* 0x000fc20000000000 */
[----:B------:R-:W3:Y:S01]  /*ef00*/  LDL.LU R24, [R1+0x668] ;  /* 0x0006680001187983 */ /* 0x000ee20000300800 */
[----:B------:R-:W-:-:S01]  /*ef10*/  FADD R16, R27, R16 ;  /* 0x000000101b107221 */ /* 0x000fc20000000000 */
[----:B------:R-:W-:-:S02]  /*ef20*/  FADD R17, R28, R17 ;  /* 0x000000111c117221 */ /* 0x000fc40000000000 */
[----:B------:R-:W3:Y:S01]  /*ef30*/  LDL.LU R25, [R1+0x664] ;  /* 0x0006640001197983 */ /* 0x000ee20000300800 */
[----:B------:R-:W-:-:S03]  /*ef40*/  FADD R18, R29, R18 ;  /* 0x000000121d127221 */ /* 0x000fc60000000000 */
        /* <DEDUP_REMOVED lines=157> */
[----:B--2---:R-:W-:-:S03]  /*f920*/  FADD R225, R108, R225 ;  /* 0x000000e16ce17221 */ /* 0x004fc60000000000 */
[----:B------:R-:W2:Y:S01]  /*f930*/  LDL.LU R105, [R1+0x524] ;  /* 0x0005240001697983 */ /* 0x000ea20000300800 */
[----:B----4-:R-:W-:-:S03]  /*f940*/  FADD R226, R109, R226 ;  /* 0x000000e26de27221 */ /* 0x010fc60000000000 */
[----:B------:R-:W4:Y:S01]  /*f950*/  LDL.LU R106, [R1+0x520] ;  /* 0x00052000016a7983 */ /* 0x000f220000300800 */
[----:B---3--:R-:W-:-:S03]  /*f960*/  FADD R227, R110, R227 ;  /* 0x000000e36ee37221 */ /* 0x008fc60000000000 */
        /* <DEDUP_REMOVED lines=15> */
[----:B------:R-:W-:-:S01]  /*fa60*/  FADD R235, R118, R235 ;  /* 0x000000eb76eb7221 */ /* 0x000fc20000000000 */
[----:B------:R-:W-:Y:S02]  /*fa70*/  FADD R122, R121, R122 ;  /* 0x0000007a797a7221 */ /* 0x000fe40000000000 */
[----:B------:R-:W3:Y:S01]  /*fa80*/  LDL.LU R115, [R1+0x4fc] ;  /* 0x0004fc0001737983 */ /* 0x000ee20000300800 */
[----:B------:R-:W-:-:S03]  /*fa90*/  FADD R236, R119, R236 ;  /* 0x000000ec77ec7221 */ /* 0x000fc60000000000 */
[----:B------:R-:W3:Y:S01]  /*faa0*/  LDL.LU R116, [R1+0x4f8] ;  /* 0x0004f80001747983 */ /* 0x000ee20000300800 */
[----:B------:R-:W-:-:S03]  /*fab0*/  FADD R237, R120, R237 ;  /* 0x000000ed78ed7221 */ /* 0x000fc60000000000 */
[----:B------:R-:W3:Y:S01]  /*fac0*/  LDL.LU R117, [R1+0x4f4] ;  /* 0x0004f40001757983 */ /* 0x000ee20000300800 */
[----:B------:R-:W-:-:S03]  /*fad0*/  FADD R124, R123, R124 ;  /* 0x0000007c7b7c7221 */ /* 0x000fc60000000000 */
[----:B------:R-:W3:Y:S04]  /*fae0*/  LDL.LU R118, [R1+0x4f0] ;  /* 0x0004f00001767983 */ /* 0x000ee80000300800 */
[----:B------:R-:W3:Y:S01]  /*faf0*/  LDL.LU R119, [R1+0x4ec] ;  /* 0x0004ec0001777983 */ /* 0x000ee20000300800 */
[----:B------:R-:W-:-:S03]  /*fb00*/  FADD R126, R125, R126 ;  /* 0x0000007e7d7e7221 */ /* 0x000fc60000000000 */
[----:B------:R-:W3:Y:S04]  /*fb10*/  LDL.LU R120, [R1+0x4e8] ;  /* 0x0004e80001787983 */ /* 0x000ee80000300800 */
[----:B------:R-:W3:Y:S04]  /*fb20*/  LDL.LU R121, [R1+0x4e4] ;  /* 0x0004e40001797983 */ /* 0x000ee80000300800 */
[----:B------:R0:W-:Y:S01]  /*fb30*/  STL [R1+0x200], R122 ;  /* 0x0002007a01007387 */ /* 0x0001e20000100800 */
[----:B------:R-:W-:-:S01]  /*fb40*/  FADD R150, R127, R150 ;  /* 0x000000967f967221 */ /* 0x000fc20000000000 */
[----:B------:R-:W-:Y:S01]  /*fb50*/  FADD R146, R148, R146 ;  /* 0x0000009294927221 */ /* 0x000fe20000000000 */
[----:B------:R-:W-:-:S01]  /*fb60*/  FADD R143, R144, R143 ;  /* 0x0000008f908f7221 */ /* 0x000fc20000000000 */
[----:B------:R-:W-:Y:S01]  /*fb70*/  FADD R141, R142, R141 ;  /* 0x0000008d8e8d7221 */ /* 0x000fe20000000000 */
[----:B0-----:R-:W3:Y:S04]  /*fb80*/  LDL.LU R122, [R1+0x4e0] ;  /* 0x0004e000017a7983 */ /* 0x001ee80000300800 */
[----:B------:R-:W3:Y:S04]  /*fb90*/  LDL.LU R123, [R1+0x4dc] ;  /* 0x0004dc00017b7983 */ /* 0x000ee80000300800 */
[----:B------:R0:W-:Y:S01]  /*fba0*/  STL [R1+0x204], R124 ;  /* 0x0002047c01007387 */ /* 0x0001e20000100800 */
[----:B------:R-:W-:-:S01]  /*fbb0*/  FADD R139, R140, R139 ;  /* 0x0000008b8c8b7221 */ /* 0x000fc20000000000 */
[----:B------:R-:W-:Y:S01]  /*fbc0*/  FADD R137, R138, R137 ;  /* 0x000000898a897221 */ /* 0x000fe20000000000 */
[----:B------:R-:W-:-:S01]  /*fbd0*/  FADD R135, R136, R135 ;  /* 0x0000008788877221 */ /* 0x000fc20000000000 */
[----:B0-----:R-:W3:Y:S04]  /*fbe0*/  LDL.LU R124, [R1+0x4d8] ;  /* 0x0004d800017c7983 */ /* 0x001ee80000300800 */
[----:B------:R-:W3:Y:S04]  /*fbf0*/  LDL.LU R125, [R1+0x4d4] ;  /* 0x0004d400017d7983 */ /* 0x000ee80000300800 */
[----:B------:R0:W-:Y:S01]  /*fc00*/  STL [R1+0x208], R126 ;  /* 0x0002087e01007387 */ /* 0x0001e20000100800 */
[----:B------:R-:W-:-:S01]  /*fc10*/  FADD R131, R133, R131 ;  /* 0x0000008385837221 */ /* 0x000fc20000000000 */
[----:B------:R-:W-:-:S02]  /*fc20*/  FADD R0, R129, R0 ;  /* 0x0000000081007221 */ /* 0x000fc40000000000 */
[----:B0-----:R-:W3:Y:S04]  /*fc30*/  LDL.LU R126, [R1+0x4d0] ;  /* 0x0004d000017e7983 */ /* 0x001ee80000300800 */
[----:B------:R-:W3:Y:S04]  /*fc40*/  LDL.LU R127, [R1+0x4cc] ;  /* 0x0004cc00017f7983 */ /* 0x000ee80000300800 */
[----:B------:R-:W-:Y:S04]  /*fc50*/  STL [R1+0x20c], R150 ;  /* 0x00020c9601007387 */ /* 0x000fe80000100800 */
[----:B------:R-:W-:Y:S04]  /*fc60*/  STL [R1+0x210], R146 ;  /* 0x0002109201007387 */ /* 0x000fe80000100800 */
[----:B------:R-:W-:Y:S04]  /*fc70*/  STL [R1+0x214], R143 ;  /* 0x0002148f01007387 */ /* 0x000fe80000100800 */
[----:B------:R-:W-:Y:S04]  /*fc80*/  STL [R1+0x218], R141 ;  /* 0x0002188d01007387 */ /* 0x000fe80000100800 */
[----:B------:R-:W-:Y:S04]  /*fc90*/  STL [R1+0x21c], R139 ;  /* 0x00021c8b01007387 */ /* 0x000fe80000100800 */
[----:B------:R-:W-:Y:S04]  /*fca0*/  STL [R1+0x220], R137 ;  /* 0x0002208901007387 */ /* 0x000fe80000100800 */
[----:B------:R-:W2:Y:S04]  /*fcb0*/  LDL.LU R129, [R1+0x230] ;  /* 0x0002300001817983 */ /* 0x000ea80000300800 */
[----:B------:R-:W-:Y:S04]  /*fcc0*/  STL [R1+0x224], R135 ;  /* 0x0002248701007387 */ /* 0x000fe80000100800 */
[----:B------:R0:W-:Y:S04]  /*fcd0*/  STL [R1+0x228], R131 ;  /* 0x0002288301007387 */ /* 0x0001e80000100800 */
[----:B0-----:R-:W4:Y:S04]  /*fce0*/  LDL.LU R131, [R1+0x234] ;  /* 0x0002340001837983 */ /* 0x001f280000300800 */
[----:B------:R-:W3:Y:S04]  /*fcf0*/  LDL.LU R133, [R1+0x238] ;  /* 0x0002380001857983 */ /* 0x000ee80000300800 */
[----:B------:R0:W-:Y:S04]  /*fd00*/  STL [R1+0x22c], R0 ;  /* 0x00022c0001007387 */ /* 0x0001e80000100800 */
[----:B------:R-:W3:Y:S04]  /*fd10*/  LDL.LU R135, [R1+0x23c] ;  /* 0x00023c0001877983 */ /* 0x000ee80000300800 */
        /* <DEDUP_REMOVED lines=12> */
[----:B0-----:R-:W3:Y:S01]  /*fde0*/  LDL.LU R0, [R1+0x270] ;  /* 0x0002700001007983 */ /* 0x001ee20000300800 */
[----:B--2---:R-:W-:-:S03]  /*fdf0*/  FADD R129, R128, R129 ;  /* 0x0000008180817221 */ /* 0x004fc60000000000 */
[----:B------:R-:W2:Y:S04]  /*fe00*/  LDL.LU R128, [R1+0x4c8] ;  /* 0x0004c80001807983 */ /* 0x000ea80000300800 */
[----:B------:R0:W-:Y:S04]  /*fe10*/  STL [R1+0x230], R129 ;  /* 0x0002308101007387 */ /* 0x0001e80000100800 */
[----:B0-----:R-:W2:Y:S01]  /*fe20*/  LDL.LU R129, [R1+0x4c4] ;  /* 0x0004c40001817983 */ /* 0x001ea20000300800 */
[----:B----4-:R-:W-:-:S03]  /*fe30*/  FADD R131, R130, R131 ;  /* 0x0000008382837221 */ /* 0x010fc60000000000 */
[----:B------:R-:W4:Y:S01]  /*fe40*/  LDL.LU R130, [R1+0x4c0] ;  /* 0x0004c00001827983 */ /* 0x000f220000300800 */
[----:B---3--:R-:W-:-:S03]  /*fe50*/  FADD R133, R132, R133 ;  /* 0x0000008584857221 */ /* 0x008fc60000000000 */
[----:B------:R0:W-:Y:S01]  /*fe60*/  STL [R1+0x234], R131 ;  /* 0x0002348301007387 */ /* 0x0001e20000100800 */
[----:B------:R-:W-:-:S03]  /*fe70*/  FADD R135, R134, R135 ;  /* 0x0000008786877221 */ /* 0x000fc60000000000 */
[----:B0-----:R-:W3:Y:S01]  /*fe80*/  LDL.LU R131, [R1+0x4bc] ;  /* 0x0004bc0001837983 */ /* 0x001ee20000300800 */
[----:B------:R-:W-:-:S03]  /*fe90*/  FADD R150, R151, R150 ;  /* 0x0000009697967221 */ /* 0x000fc60000000000 */
[----:B------:R-:W3:Y:S01]  /*fea0*/  LDL.LU R132, [R1+0x4b8] ;  /* 0x0004b80001847983 */ /* 0x000ee20000300800 */
[----:B------:R-:W-:-:S03]  /*feb0*/  FADD R148, R149, R148 ;  /* 0x0000009495947221 */ /* 0x000fc60000000000 */
[----:B------:R0:W-:Y:S01]  /*fec0*/  STL [R1+0x238], R133 ;  /* 0x0002388501007387 */ /* 0x0001e20000100800 */
[----:B------:R-:W-:-:S01]  /*fed0*/  FADD R146, R147, R146 ;  /* 0x0000009293927221 */ /* 0x000fc20000000000 */
[----:B------:R-:W-:Y:S02]  /*fee0*/  FADD R144, R145, R144 ;  /* 0x0000009091907221 */ /* 0x000fe40000000000 */
[----:B0-----:R-:W3:Y:S01]  /*fef0*/  LDL.LU R133, [R1+0x4b4] ;  /* 0x0004b40001857983 */ /* 0x001ee20000300800 */
[----:B------:R-:W-:-:S03]  /*ff00*/  FADD R143, R24, R143 ;  /* 0x0000008f188f7221 */ /* 0x000fc60000000000 */
[----:B------:R-:W3:Y:S01]  /*ff10*/  LDL.LU R134, [R1+0x4b0] ;  /* 0x0004b00001867983 */ /* 0x000ee20000300800 */
[----:B------:R-:W-:-:S03]  /*ff20*/  FADD R142, R25, R142 ;  /* 0x0000008e198e7221 */ /* 0x000fc60000000000 */
[----:B------:R0:W-:Y:S01]  /*ff30*/  STL [R1+0x23c], R135 ;  /* 0x00023c8701007387 */ /* 0x0001e20000100800 */
[----:B------:R-:W-:-:S01]  /*ff40*/  FADD R141, R26, R141 ;  /* 0x0000008d1a8d7221 */ /* 0x000fc20000000000 */
[----:B------:R-:W-:Y:S01]  /*ff50*/  FADD R140, R27, R140 ;  /* 0x0000008c1b8c7221 */ /* 0x000fe20000000000 */
[----:B------:R-:W-:-:S01]  /*ff60*/  FADD R139, R28, R139 ;  /* 0x0000008b1c8b7221 */ /* 0x000fc20000000000 */
[----:B0-----:R-:W3:Y:S01]  /*ff70*/  LDL.LU R135, [R1+0x4ac] ;  /* 0x0004ac0001877983 */ /* 0x001ee20000300800 */
[----:B------:R-:W-:-:S03]  /*ff80*/  FADD R138, R29, R138 ;  /* 0x0000008a1d8a7221 */ /* 0x000fc60000000000 */
[----:B------:R0:W-:Y:S01]  /*ff90*/  STL [R1+0x240], R150 ;  /* 0x0002409601007387 */ /* 0x0001e20000100800 */
[----:B------:R-:W-:-:S03]  /*ffa0*/  FADD R137, R30, R137 ;  /* 0x000000891e897221 */ /* 0x000fc60000000000 */
[----:B------:R1:W-:Y:S01]  /*ffb0*/  STL [R1+0x244], R148 ;  /* 0x0002449401007387 */ /* 0x0003e20000100800 */
[----:B------:R-:W-:-:S03]  /*ffc0*/  FADD R136, R31, R136 ;  /* 0x000000881f887221 */ /* 0x000fc60000000000 */
[----:B------:R1:W-:Y:S01]  /*ffd0*/  STL [R1+0x248], R146 ;  /* 0x0002489201007387 */ /* 0x0003e20000100800 */
[----:B------:R-:W-:-:S03]  /*ffe0*/  FADD R0, R32, R0 ;  /* 0x0000000020007221 */ /* 0x000fc60000000000 */
[----:B------:R1:W-:Y:S04]  /*fff0*/  STL [R1+0x24c], R144 ;  /* 0x00024c9001007387 */ /* 0x0003e80000100800 */
[----:B------:R1:W-:Y:S04]  /*10000*/  STL [R1+0x250], R143 ;  /* 0x0002508f01007387 */ /* 0x0003e80000100800 */
[----:B------:R1:W-:Y:S04]  /*10010*/  STL [R1+0x254], R142 ;  /* 0x0002548e01007387 */ /* 0x0003e80000100800 */
[----:B------:R1:W-:Y:S04]  /*10020*/  STL [R1+0x258], R141 ;  /* 0x0002588d01007387 */ /* 0x0003e80000100800 */
[----:B------:R1:W-:Y:S04]  /*10030*/  STL [R1+0x25c], R140 ;  /* 0x00025c8c01007387 */ /* 0x0003e80000100800 */
[----:B------:R1:W-:Y:S04]  /*10040*/  STL [R1+0x260], R139 ;  /* 0x0002608b01007387 */ /* 0x0003e80000100800 */
[----:B------:R1:W-:Y:S04]  /*10050*/  STL [R1+0x264], R138 ;  /* 0x0002648a01007387 */ /* 0x0003e80000100800 */
[----:B------:R-:W2:Y:S04]  /*10060*/  LDL.LU R151, [R1+0x274] ;  /* 0x0002740001977983 */ /* 0x000ea80000300800 */
[----:B------:R1:W-:Y:S04]  /*10070*/  STL [R1+0x268], R137 ;  /* 0x0002688901007387 */ /* 0x0003e80000100800 */
[----:B0-----:R-:W4:Y:S04]  /*10080*/  LDL.LU R150, [R1+0x278] ;  /* 0x0002780001967983 */ /* 0x001f280000300800 */
[----:B------:R0:W-:Y:S04]  /*10090*/  STL [R1+0x26c], R136 ;  /* 0x00026c8801007387 */ /* 0x0001e80000100800 */
[----:B------:R-:W3:Y:S04]  /*100a0*/  LDL.LU R149, [R1+0x27c] ;  /* 0x00027c0001957983 */ /* 0x000ee80000300800 */
[----:B------:R0:W-:Y:S04]  /*100b0*/  STL [R1+0x270], R0 ;  /* 0x0002700001007387 */ /* 0x0001e80000100800 */
[----:B-1----:R-:W3:Y:S04]  /*100c0*/  LDL.LU R148, [R1+0x280] ;  /* 0x0002800001947983 */ /* 0x002ee80000300800 */
        /* <DEDUP_REMOVED lines=11> */
[----:B0-----:R-:W3:Y:S04]  /*10180*/  LDL.LU R136, [R1+0x2b0] ;  /* 0x0002b00001887983 */ /* 0x001ee80000300800 */
[----:B------:R-:W3:Y:S01]  /*10190*/  LDL.LU R0, [R1+0x2b4] ;  /* 0x0002b40001007983 */ /* 0x000ee20000300800 */
[----:B--2---:R-:W-:-:S05]  /*101a0*/  FADD R151, R33, R151 ;  /* 0x0000009721977221 */ /* 0x004fca0000000000 */
[----:B------:R0:W-:Y:S01]  /*101b0*/  STL [R1+0x274], R151 ;  /* 0x0002749701007387 */ /* 0x0001e20000100800 */
[----:B----4-:R-:W-:-:S05]  /*101c0*/  FADD R150, R34, R150 ;  /* 0x0000009622967221 */ /* 0x010fca0000000000 */
[----:B------:R1:W-:Y:S01]  /*101d0*/  STL [R1+0x278], R150 ;  /* 0x0002789601007387 */ /* 0x0003e20000100800 */
[----:B---3--:R-:W-:-:S05]  /*101e0*/  FADD R149, R35, R149 ;  /* 0x0000009523957221 */ /* 0x008fca0000000000 */
[----:B------:R2:W-:Y:S01]  /*101f0*/  STL [R1+0x27c], R149 ;  /* 0x00027c9501007387 */ /* 0x0005e20000100800 */
[----:B------:R-:W-:-:S01]  /*10200*/  FADD R148, R36, R148 ;  /* 0x0000009424947221 */ /* 0x000fc20000000000 */
[----:B------:R-:W-:-:S04]  /*10210*/  FADD R147, R37, R147 ;  /* 0x0000009325937221 */ /* 0x000fc80000000000 */
[----:B------:R3:W-:Y:S01]  /*10220*/  STL [R1+0x280], R148 ;  /* 0x0002809401007387 */ /* 0x0007e20000100800 */
[----:B------:R-:W-:-:S03]  /*10230*/  FADD R146, R38, R146 ;  /* 0x0000009226927221 */ /* 0x000fc60000000000 */
        /* <DEDUP_REMOVED lines=20> */
[----:B0-----:R-:W4:Y:S01]  /*10380*/  LDL.LU R151, [R1+0x2b8] ;  /* 0x0002b80001977983 */ /* 0x001f220000300800 */
[----:B------:R-:W-:-:S03]  /*10390*/  FADD R0, R49, R0 ;  /* 0x0000000031007221 */ /* 0x000fc60000000000 */
[----:B------:R0:W-:Y:S04]  /*103a0*/  STL [R1+0x2ac], R137 ;  /* 0x0002ac8901007387 */ /* 0x0001e80000100800 */
[----:B-1----:R-:W4:Y:S04]  /*103b0*/  LDL.LU R150, [R1+0x2bc] ;  /* 0x0002bc0001967983 */ /* 0x002f280000300800 */
[----:B------:R1:W-:Y:S04]  /*103c0*/  STL [R1+0x2b0], R136 ;  /* 0x0002b08801007387 */ /* 0x0003e80000100800 */
[----:B--2---:R-:W2:Y:S04]  /*103d0*/  LDL.LU R149, [R1+0x2c0] ;  /* 0x0002c00001957983 */ /* 0x004ea80000300800 */
[----:B------:R1:W-:Y:S04]  /*103e0*/  STL [R1+0x2b4], R0 ;  /* 0x0002b40001007387 */ /* 0x0003e80000100800 */
[----:B---3--:R-:W3:Y:S04]  /*103f0*/  LDL.LU R148, [R1+0x2c4] ;  /* 0x0002c40001947983 */ /* 0x008ee80000300800 */
[----:B----4-:R-:W4:Y:S04]  /*10400*/  LDL.LU R147, [R1+0x2c8] ;  /* 0x0002c80001937983 */ /* 0x010f280000300800 */
[----:B------:R-:W4:Y:S04]  /*10410*/  LDL.LU R146, [R1+0x2cc] ;  /* 0x0002cc0001927983 */ /* 0x000f280000300800 */
        /* <DEDUP_REMOVED lines=8> */
[----:B0-----:R-:W4:Y:S04]  /*104a0*/  LDL.LU R137, [R1+0x2f0] ;  /* 0x0002f00001897983 */ /* 0x001f280000300800 */
[----:B-1----:R-:W4:Y:S04]  /*104b0*/  LDL.LU R136, [R1+0x2f4] ;  /* 0x0002f40001887983 */ /* 0x002f280000300800 */
[----:B------:R-:W4:Y:S01]  /*104c0*/  LDL.LU R0, [R1+0x2f8] ;  /* 0x0002f80001007983 */ /* 0x000f220000300800 */
[----:B------:R-:W-:-:S01]  /*104d0*/  FADD R151, R50, R151 ;  /* 0x0000009732977221 */ /* 0x000fc20000000000 */
[----:B------:R-:W-:-:S04]  /*104e0*/  FADD R150, R51, R150 ;  /* 0x0000009633967221 */ /* 0x000fc80000000000 */
[----:B------:R0:W-:Y:S01]  /*104f0*/  STL [R1+0x2b8], R151 ;  /* 0x0002b89701007387 */ /* 0x0001e20000100800 */
[----:B--2---:R-:W-:-:S03]  /*10500*/  FADD R149, R52, R149 ;  /* 0x0000009534957221 */ /* 0x004fc60000000000 */
[----:B------:R1:W-:Y:S01]  /*10510*/  STL [R1+0x2bc], R150 ;  /* 0x0002bc9601007387 */ /* 0x0003e20000100800 */
[----:B---3--:R-:W-:-:S03]  /*10520*/  FADD R148, R53, R148 ;  /* 0x0000009435947221 */ /* 0x008fc60000000000 */
[----:B------:R2:W-:Y:S01]  /*10530*/  STL [R1+0x2c0], R149 ;  /* 0x0002c09501007387 */ /* 0x0005e20000100800 */
[----:B----4-:R-:W-:-:S03]  /*10540*/  FADD R147, R54, R147 ;  /* 0x0000009336937221 */ /* 0x010fc60000000000 */
        /* <DEDUP_REMOVED lines=198> */
[----:B------:R-:W-:Y:S01]  /*111b0*/  STL [R1+0x3c8], R151 ;  /* 0x0003c89701007387 */ /* 0x000fe20000100800 */
[----:B--2---:R-:W-:-:S03]  /*111c0*/  FADD R149, R120, R149 ;  /* 0x0000009578957221 */ /* 0x004fc60000000000 */
[----:B------:R-:W-:Y:S01]  /*111d0*/  STL [R1+0x3cc], R150 ;  /* 0x0003cc9601007387 */ /* 0x000fe20000100800 */
[----:B---3--:R-:W-:-:S03]  /*111e0*/  FADD R148, R121, R148 ;  /* 0x0000009479947221 */ /* 0x008fc60000000000 */
[----:B------:R-:W-:Y:S01]  /*111f0*/  STL [R1+0x3d0], R149 ;  /* 0x0003d09501007387 */ /* 0x000fe20000100800 */
[----:B----4-:R-:W-:-:S03]  /*11200*/  FADD R147, R122, R147 ;  /* 0x000000937a937221 */ /* 0x010fc60000000000 */
[----:B------:R-:W-:Y:S01]  /*11210*/  STL [R1+0x3d4], R148 ;  /* 0x0003d49401007387 */ /* 0x000fe20000100800 */
[----:B------:R-:W-:-:S03]  /*11220*/  FADD R146, R123, R146 ;  /* 0x000000927b927221 */ /* 0x000fc60000000000 */
        /* <DEDUP_REMOVED lines=17> */
[----:B------:R-:W-:-:S01]  /*11340*/  FADD R137, R132, R137 ;  /* 0x0000008984897221 */ /* 0x000fc20000000000 */
[----:B------:R-:W-:Y:S02]  /*11350*/  FADD R136, R133, R136 ;  /* 0x0000008885887221 */ /* 0x000fe40000000000 */
[----:B------:R-:W-:Y:S04]  /*11360*/  STL [R1+0x3fc], R138 ;  /* 0x0003fc8a01007387 */ /* 0x000fe80000100800 */
[----:B------:R0:W-:Y:S04]  /*11370*/  STL [R1+0x404], R136 ;  /* 0x0004048801007387 */ /* 0x0001e80000100800 */
[----:B------:R1:W-:Y:S04]  /*11380*/  STL [R1+0x400], R137 ;  /* 0x0004008901007387 */ /* 0x0003e80000100800 */
[----:B0-----:R-:W2:Y:S01]  /*11390*/  LDL.LU R136, [R1+0x40c] ;  /* 0x00040c0001887983 */ /* 0x001ea20000300800 */
[----:B------:R-:W-:-:S03]  /*113a0*/  FADD R0, R134, R0 ;  /* 0x0000000086007221 */ /* 0x000fc60000000000 */
[----:B-1----:R-:W3:Y:S04]  /*113b0*/  LDL.LU R137, [R1+0x410] ;  /* 0x0004100001897983 */ /* 0x002ee80000300800 */
[----:B------:R-:W4:Y:S04]  /*113c0*/  LDL.LU R138, [R1+0x414] ;  /* 0x00041400018a7983 */ /* 0x000f280000300800 */
[----:B------:R0:W-:Y:S04]  /*113d0*/  STL [R1+0x408], R0 ;  /* 0x0004080001007387 */ /* 0x0001e80000100800 */
        /* <DEDUP_REMOVED lines=13> */
[----:B0-----:R-:W4:Y:S01]  /*114b0*/  LDL.LU R0, [R1+0x44c] ;  /* 0x00044c0001007983 */ /* 0x001f220000300800 */
[----:B--2---:R-:W-:-:S05]  /*114c0*/  FADD R136, R135, R136 ;  /* 0x0000008887887221 */ /* 0x004fca0000000000 */
[----:B------:R0:W-:Y:S04]  /*114d0*/  STL [R1+0x40c], R136 ;  /* 0x00040c8801007387 */ /* 0x0001e80000100800 */
[----:B0-----:R-:W3:Y:S02]  /*114e0*/  LDL.LU R136, [R1+0x4a8] ;  /* 0x0004a80001887983 */ /* 0x001ee40000300800 */
[----:B---3--:R-:W-:-:S05]  /*114f0*/  FADD R137, R136, R137 ;  /* 0x0000008988897221 */ /* 0x008fca0000000000 */
[----:B------:R0:W-:Y:S04]  /*11500*/  STL [R1+0x410], R137 ;  /* 0x0004108901007387 */ /* 0x0001e80000100800 */
[----:B0-----:R-:W4:Y:S02]  /*11510*/  LDL.LU R137, [R1+0x4a4] ;  /* 0x0004a40001897983 */ /* 0x001f240000300800 */
[----:B----4-:R-:W-:-:S05]  /*11520*/  FADD R138, R137, R138 ;  /* 0x0000008a898a7221 */ /* 0x010fca0000000000 */
[----:B------:R0:W-:Y:S04]  /*11530*/  STL [R1+0x414], R138 ;  /* 0x0004148a01007387 */ /* 0x0001e80000100800 */
[----:B0-----:R-:W2:Y:S02]  /*11540*/  LDL.LU R138, [R1+0x4a0] ;  /* 0x0004a000018a7983 */ /* 0x001ea40000300800 */
[----:B--2---:R-:W-:-:S05]  /*11550*/  FADD R139, R138, R139 ;  /* 0x0000008b8a8b7221 */ /* 0x004fca0000000000 */
        /* <DEDUP_REMOVED lines=37> */
[----:B0-----:R-:W2:Y:S01]  /*117b0*/  LDL.LU R151, [R1+0x46c] ;  /* 0x00046c0001977983 */ /* 0x001ea20000300800 */
[----:B------:R-:W-:Y:S01]  /*117c0*/  UMOV UR6, URZ ;  /* 0x0000003f00067c82 */ /* 0x000fe20008000000 */
[----:B--2---:R-:W-:-:S05]  /*117d0*/  FADD R0, R0, R151 ;  /* 0x0000009700007221 */ /* 0x004fca0000000000 */
[----:B------:R0:W-:Y:S02]  /*117e0*/  STL [R1+0x44c], R0 ;  /* 0x00044c0001007387 */ /* 0x0001e40000100800 */
.L_x_28:
[----:B------:R-:W-:Y:S05]  /*117f0*/  @!P2 BRA `(.L_x_29) ;  /* 0x000000000004a947 */ /* 0x000fea0003800000 */
[----:B------:R-:W-:Y:S01]  /*11800*/  BPT.TRAP 0x1 ;  /* 0x000000040000795c */ /* 0x000fe20000300000 */
.L_x_29:
[----:B-----5:R2:W-:Y:S04]  /*11810*/  STL [R1+0x46c], R2 ;  /* 0x00046c0201007387 */ /* 0x0205e80000100800 */
[----:B--2---:R-:W2:Y:S01]  /*11820*/  LDL R2, [R1+0x450] ;  /* 0x0004500001027983 */ /* 0x004ea20000100800 */
[----:B0-----:R-:W-:-:S05]  /*11830*/  IMAD.U32 R0, RZ, RZ, UR25 ;  /* 0x00000019ff007e24 */ /* 0x001fca000f8e00ff */
[----:B------:R-:W-:-:S05]  /*11840*/  @P0 LEA R0, R0, UR12, 0x3 ;  /* 0x0000000c00000c11 */ /* 0x000fca000f8e18ff */
[----:B------:R-:W-:Y:S01]  /*11850*/  @P0 VIADD R0, R0, 0x18 ;  /* 0x0000001800000836 */ /* 0x000fe20000000000 */
[----:B------:R-:W-:-:S06]  /*11860*/  UISETP.GT.U32.AND UP0, UPT, UR13, 0x1, UPT ;  /* 0x000000010d00788c */ /* 0x000fcc000bf04070 */
[----:B------:R-:W-:Y:S02]  /*11870*/  PLOP3.LUT P1, PT, PT, PT, UP0, 0x80, 0x0 ;  /* 0x000000000000781c */ /* 0x000fe40003f2f008 */
[----:B--2---:R-:W-:Y:S02]  /*11880*/  @P0 PRMT R0, R2, 0x654, R0 ;  /* 0x0000065402000816 */ /* 0x004fe40000000000 */
[----:B------:R0:W5:Y:S02]  /*11890*/  LDL.LU R2, [R1+0x46c] ;  /* 0x00046c0001027983 */ /* 0x0001640000300800 */
[----:B------:R0:W-:Y:S07]  /*118a0*/  @P0 SYNCS.ARRIVE.TRANS64.RED.A1T0 RZ, [R0+URZ], RZ ;  /* 0x000000ff00ff09a7 */ /* 0x0001ee000810043f */
[----:B------:R-:W-:Y:S05]  /*118b0*/  @P1 BRA `(.L_x_30) ;  /* 0x0000000000041947 */ /* 0x000fea0003800000 */
[----:B------:R-:W-:Y:S01]  /*118c0*/  BPT.TRAP 0x1 ;  /* 0x000000040000795c */ /* 0x000fe20000300000 */
.L_x_30:
[----:B------:R-:W-:Y:S02]  /*118d0*/  UISETP.GT.AND UP2, UPT, UR26, 0x1, UPT ;  /* 0x000000011a00788c */ /* 0x000fe4000bf44270 */
[----:B------:R-:W-:Y:S02]  /*118e0*/  UIADD3 UR23, UR23, 0x1, URZ ;  /* 0x0000000117177890 */ /* 0x000fe4000fffe03f */
[----:B------:R-:W-:Y:S02]  /*118f0*/  UIADD3 UR25, UR25, 0x1, URZ ;  /* 0x0000000119197890 */ /* 0x000fe4000fffe03f */
[----:B------:R-:W-:Y:S01]  /*11900*/  PLOP3.LUT P1, PT, PT, PT, UP2, 0x80, 0x0 ;  /* 0x000000000000781c */ /* 0x000fe20003f2f028 */
[----:B------:R-:W-:Y:S02]  /*11910*/  UISETP.NE.AND UP0, UPT, UR23, 0x3, UPT ;  /* 0x000000031700788c */ /* 0x000fe4000bf05270 */
[----:B------:R-:W-:Y:S02]  /*11920*/  UIADD3 UR16, UR26, -0x1, URZ ;  /* 0xffffffff1a107890 */ /* 0x000fe4000fffe03f */
[----:B------:R-:W-:-:S02]  /*11930*/  USEL UR8, URZ, 0x1, UP0 ;  /* 0x000000013f087887 */ /* 0x000fc40008000000 */
[----:B------:R-:W-:Y:S02]  /*11940*/  UISETP.NE.AND UP1, UPT, UR25, 0x3, UPT ;  /* 0x000000031900788c */ /* 0x000fe4000bf25270 */
[----:B------:R-:W-:Y:S02]  /*11950*/  ULOP3.LUT UR24, UR24, UR8, URZ, 0x3c, !UPT ;  /* 0x0000000818187292 */ /* 0x000fe4000f8e3c3f */
[----:B------:R-:W-:Y:S02]  /*11960*/  USEL UR23, UR23, URZ, UP0 ;  /* 0x0000003f17177287 */ /* 0x000fe40008000000 */
[----:B------:R-:W-:Y:S01]  /*11970*/  USEL UR25, UR25, URZ, UP1 ;  /* 0x0000003f19197287 */ /* 0x000fe20008800000 */
[----:B------:R-:W-:Y:S01]  /*11980*/  UMOV UR8, 0x1 ;  /* 0x0000000100087882 */ /* 0x000fe20000000000 */
[----:B------:R-:W-:Y:S01]  /*11990*/  UMOV UR26, UR16 ;  /* 0x00000010001a7c82 */ /* 0x000fe20008000000 */
[----:B------:R-:W-:Y:S09]  /*119a0*/  @P1 BRA `(.L_x_31) ;  /* 0xffffff7400741947 */ /* 0x000ff2000383ffff */
.L_x_23:
[----:B------:R-:W-:-:S04]  /*119b0*/  UISETP.NE.AND UP0, UPT, UR6, URZ, UPT ;  /* 0x0000003f0600728c */ /* 0x000fc8000bf05270 */
[----:B------:R-:W-:-:S06]  /*119c0*/  USEL UR6, URZ, 0x1, !UP0 ;  /* 0x000000013f067887 */ /* 0x000fcc000c000000 */
[----:B------:R-:W-:-:S13]  /*119d0*/  ISETP.NE.AND P1, PT, RZ, UR6, PT ;  /* 0x00000006ff007c0c */ /* 0x000fda000bf25270 */
[----:B------:R-:W-:Y:S05]  /*119e0*/  @!P1 BRA `(.L_x_32) ;  /* 0x0000003800189947 */ /* 0x000fea0003800000 */
[----:B------:R2:W-:Y:S04]  /*119f0*/  STL [R1+0x624], R41 ;  /* 0x0006242901007387 */ /* 0x0005e80000100800 */
[----:B--2---:R-:W2:Y:S04]  /*11a00*/  LDL.LU R41, [R1] ;  /* 0x0000000001297983 */ /* 0x004ea80000300800 */
[----:B------:R3:W-:Y:S04]  /*11a10*/  STL [R1+0x620], R42 ;  /* 0x0006202a01007387 */ /* 0x0007e80000100800 */
[----:B---3--:R-:W3:Y:S04]  /*11a20*/  LDL.LU R42, [R1+0x4] ;  /* 0x00000400012a7983 */ /* 0x008ee80000300800 */
[----:B------:R4:W-:Y:S04]  /*11a30*/  STL [R1+0x61c], R43 ;  /* 0x00061c2b01007387 */ /* 0x0009e80000100800 */
[----:B----4-:R-:W4:Y:S04]  /*11a40*/  LDL.LU R43, [R1+0x8] ;  /* 0x00000800012b7983 */ /* 0x010f280000300800 */
[----:B------:R0:W-:Y:S04]  /*11a50*/  STL [R1+0x618], R44 ;  /* 0x0006182c01007387 */ /* 0x0001e80000100800 */
[----:B0-----:R-:W4:Y:S04]  /*11a60*/  LDL.LU R44, [R1+0xc] ;  /* 0x00000c00012c7983 */ /* 0x001f280000300800 */
        /* <DEDUP_REMOVED lines=144> */
[----:B------:R-:W4:Y:S04]  /*12370*/  LDL.LU R0, [R1+0x204] ;  /* 0x0002040001007983 */ /* 0x000f280000300800 */
        /* <DEDUP_REMOVED lines=69> */
[----:B0-----:R-:W4:Y:S01]  /*127d0*/  LDL.LU R151, [R1+0x130] ;  /* 0x0001300001977983 */ /* 0x001f220000300800 */
[----:B--2--5:R-:W-:Y:S01]  /*127e0*/  FADD R2, R41, R2 ;  /* 0x0000000229027221 */ /* 0x024fe20000000000 */
[----:B---3--:R-:W-:Y:S01]  /*127f0*/  FADD R3, R42, R3 ;  /* 0x000000032a037221 */ /* 0x008fe20000000000 */
[----:B----4-:R-:W-:Y:S01]  /*12800*/  FADD R4, R43, R4 ;  /* 0x000000042b047221 */ /* 0x010fe20000000000 */
[----:B------:R-:W2:Y:S01]  /*12810*/  LDL.LU R41, [R1+0x624] ;  /* 0x0006240001297983 */ /* 0x000ea20000300800 */
[----:B------:R-:W-:Y:S01]  /*12820*/  FADD R5, R44, R5 ;  /* 0x000000052c057221 */ /* 0x000fe20000000000 */
[----:B------:R-:W-:-:S02]  /*12830*/  FADD R6, R45, R6 ;  /* 0x000000062d067221 */ /* 0x000fc40000000000 */
[----:B------:R-:W3:Y:S01]  /*12840*/  LDL.LU R42, [R1+0x620] ;  /* 0x00062000012a7983 */ /* 0x000ee20000300800 */
[----:B------:R-:W-:-:S03]  /*12850*/  FADD R7, R46, R7 ;  /* 0x000000072e077221 */ /* 0x000fc60000000000 */
[----:B------:R-:W4:Y:S01]  /*12860*/  LDL.LU R43, [R1+0x61c] ;  /* 0x00061c00012b7983 */ /* 0x000f220000300800 */
[----:B------:R-:W-:-:S03]  /*12870*/  FADD R8, R47, R8 ;  /* 0x000000082f087221 */ /* 0x000fc60000000000 */
[----:B------:R-:W2:Y:S01]  /*12880*/  LDL.LU R44, [R1+0x618] ;  /* 0x00061800012c7983 */ /* 0x000ea20000300800 */
[----:B------:R-:W-:-:S03]  /*12890*/  FADD R9, R48, R9 ;  /* 0x0000000930097221 */ /* 0x000fc60000000000 */
        /* <DEDUP_REMOVED lines=133> */
[----:B------:R-:W-:Y:S01]  /*130f0*/  FADD R204, R115, R204 ;  /* 0x000000cc73cc7221 */ /* 0x000fe20000000000 */
[----:B------:R-:W-:Y:S02]  /*13100*/  FADD R118, R119, R118 ;  /* 0x0000007677767221 */ /* 0x000fe40000000000 */
[----:B------:R-:W2:Y:S01]  /*13110*/  LDL.LU R112, [R1+0x508] ;  /* 0x0005080001707983 */ /* 0x000ea20000300800 */
[----:B------:R-:W-:-:S03]  /*13120*/  FADD R205, R116, R205 ;  /* 0x000000cd74cd7221 */ /* 0x000fc60000000000 */
[----:B------:R-:W2:Y:S01]  /*13130*/  LDL.LU R113, [R1+0x504] ;  /* 0x0005040001717983 */ /* 0x000ea20000300800 */
[----:B------:R-:W-:-:S03]  /*13140*/  FADD R0, R117, R0 ;  /* 0x0000000075007221 */ /* 0x000fc60000000000 */
[----:B------:R-:W2:Y:S01]  /*13150*/  LDL.LU R114, [R1+0x500] ;  /* 0x0005000001727983 */ /* 0x000ea20000300800 */
[----:B------:R-:W-:-:S03]  /*13160*/  FADD R208, R149, R208 ;  /* 0x000000d095d07221 */ /* 0x000fc60000000000 */
[----:B------:R-:W2:Y:S04]  /*13170*/  LDL.LU R115, [R1+0x4fc] ;  /* 0x0004fc0001737983 */ /* 0x000ea80000300800 */
[----:B------:R-:W2:Y:S01]  /*13180*/  LDL.LU R116, [R1+0x4f8] ;  /* 0x0004f80001747983 */ /* 0x000ea20000300800 */
[----:B------:R-:W-:Y:S01]  /*13190*/  FADD R207, R150, R207 ;  /* 0x000000cf96cf7221 */ /* 0x000fe20000000000 */
[----:B------:R-:W-:Y:S01]  /*131a0*/  FADD R206, R151, R206 ;  /* 0x000000ce97ce7221 */ /* 0x000fe20000000000 */
[----:B------:R-:W-:Y:S01]  /*131b0*/  FADD R237, R120, R237 ;  /* 0x000000ed78ed7221 */ /* 0x000fe20000000000 */
[----:B------:R-:W3:Y:S01]  /*131c0*/  LDL.LU R117, [R1+0x1b8] ;  /* 0x0001b80001757983 */ /* 0x000ee20000300800 */
[----:B------:R-:W-:Y:S01]  /*131d0*/  FADD R236, R121, R236 ;  /* 0x000000ec79ec7221 */ /* 0x000fe20000000000 */
[----:B------:R-:W-:Y:S01]  /*131e0*/  FADD R235, R122, R235 ;  /* 0x000000eb7aeb7221 */ /* 0x000fe20000000000 */
[----:B------:R-:W-:Y:S01]  /*131f0*/  FADD R234, R123, R234 ;  /* 0x000000ea7bea7221 */ /* 0x000fe20000000000 */
[----:B------:R-:W3:Y:S01]  /*13200*/  LDL.LU R149, [R1+0x208] ;  /* 0x0002080001957983 */ /* 0x000ee20000300800 */
[----:B------:R-:W-:Y:S01]  /*13210*/  FADD R233, R124, R233 ;  /* 0x000000e97ce97221 */ /* 0x000fe20000000000 */
[----:B------:R-:W-:Y:S01]  /*13220*/  FADD R232, R125, R232 ;  /* 0x000000e87de87221 */ /* 0x000fe20000000000 */
[----:B------:R-:W-:Y:S01]  /*13230*/  FADD R231, R126, R231 ;  /* 0x000000e77ee77221 */ /* 0x000fe20000000000 */
[----:B------:R0:W-:Y:S01]  /*13240*/  STL [R1+0x200], R118 ;  /* 0x0002007601007387 */ /* 0x0001e20000100800 */
[----:B------:R-:W-:Y:S01]  /*13250*/  FADD R230, R127, R230 ;  /* 0x000000e67fe67221 */ /* 0x000fe20000000000 */
        /* <DEDUP_REMOVED lines=8> */
[----:B0-----:R-:W4:Y:S01]  /*132e0*/  LDL.LU R118, [R1+0x1bc] ;  /* 0x0001bc0001767983 */ /* 0x001f220000300800 */
[----:B------:R-:W-:Y:S01]  /*132f0*/  FADD R215, R142, R215 ;  /* 0x000000d78ed77221 */ /* 0x000fe20000000000 */
[----:B------:R-:W-:Y:S01]  /*13300*/  FADD R224, R133, R224 ;  /* 0x000000e085e07221 */ /* 0x000fe20000000000 */
[----:B------:R-:W-:Y:S01]  /*13310*/  FADD R214, R143, R214 ;  /* 0x000000d68fd67221 */ /* 0x000fe20000000000 */
[----:B------:R0:W-:Y:S01]  /*13320*/  STL [R1+0x204], R0 ;  /* 0x0002040001007387 */ /* 0x0001e20000100800 */
[----:B------:R-:W-:Y:S01]  /*13330*/  FADD R223, R134, R223 ;  /* 0x000000df86df7221 */ /* 0x000fe20000000000 */
[----:B------:R-:W-:Y:S01]  /*13340*/  FADD R213, R144, R213 ;  /* 0x000000d590d57221 */ /* 0x000fe20000000000 */
[----:B------:R-:W-:Y:S01]  /*13350*/  FADD R222, R135, R222 ;  /* 0x000000de87de7221 */ /* 0x000fe20000000000 */
[----:B------:R-:W4:Y:S01]  /*13360*/  LDL.LU R150, [R1+0x20c] ;  /* 0x00020c0001967983 */ /* 0x000f220000300800 */
[----:B------:R-:W-:Y:S01]  /*13370*/  FADD R212, R145, R212 ;  /* 0x000000d491d47221 */ /* 0x000fe20000000000 */
[----:B------:R-:W-:Y:S01]  /*13380*/  FADD R221, R136, R221 ;  /* 0x000000dd88dd7221 */ /* 0x000fe20000000000 */
[----:B------:R-:W-:Y:S01]  /*13390*/  FADD R211, R146, R211 ;  /* 0x000000d392d37221 */ /* 0x000fe20000000000 */
[----:B------:R-:W2:Y:S01]  /*133a0*/  LDL.LU R119, [R1+0x1c0] ;  /* 0x0001c00001777983 */ /* 0x000ea20000300800 */
[----:B------:R-:W-:Y:S01]  /*133b0*/  FADD R220, R137, R220 ;  /* 0x000000dc89dc7221 */ /* 0x000fe20000000000 */
[----:B------:R-:W-:Y:S01]  /*133c0*/  FADD R210, R147, R210 ;  /* 0x000000d293d27221 */ /* 0x000fe20000000000 */
[----:B------:R-:W-:Y:S01]  /*133d0*/  FADD R219, R138, R219 ;  /* 0x000000db8adb7221 */ /* 0x000fe20000000000 */
[----:B------:R-:W2:Y:S01]  /*133e0*/  LDL.LU R151, [R1+0x210] ;  /* 0x0002100001977983 */ /* 0x000ea20000300800 */
[----:B------:R-:W-:-:S03]  /*133f0*/  FADD R209, R148, R209 ;  /* 0x000000d194d17221 */ /* 0x000fc60000000000 */
[----:B------:R-:W2:Y:S04]  /*13400*/  LDL.LU R120, [R1+0x1c4] ;  /* 0x0001c40001787983 */ /* 0x000ea80000300800 */
[----:B0-----:R-:W2:Y:S04]  /*13410*/  LDL.LU R0, [R1+0x214] ;  /* 0x0002140001007983 */ /* 0x001ea80000300800 */
        /* <DEDUP_REMOVED lines=28> */
[----:B---3--:R-:W-:-:S03]  /*135e0*/  FADD R149, R117, R149 ;  /* 0x0000009575957221 */ /* 0x008fc60000000000 */
[----:B------:R-:W3:Y:S04]  /*135f0*/  LDL.LU R117, [R1+0x4f4] ;  /* 0x0004f40001757983 */ /* 0x000ee80000300800 */
[----:B------:R0:W-:Y:S04]  /*13600*/  STL [R1+0x208], R149 ;  /* 0x0002089501007387 */ /* 0x0001e80000100800 */
[----:B0-----:R-:W3:Y:S01]  /*13610*/  LDL.LU R149, [R1+0x250] ;  /* 0x0002500001957983 */ /* 0x001ee20000300800 */
[----:B----4-:R-:W-:-:S03]  /*13620*/  FADD R150, R118, R150 ;  /* 0x0000009676967221 */ /* 0x010fc60000000000 */
[----:B------:R-:W4:Y:S04]  /*13630*/  LDL.LU R118, [R1+0x4f0] ;  /* 0x0004f00001767983 */ /* 0x000f280000300800 */
[----:B------:R0:W-:Y:S01]  /*13640*/  STL [R1+0x20c], R150 ;  /* 0x00020c9601007387 */ /* 0x0001e20000100800 */
[----:B--2---:R-:W-:-:S03]  /*13650*/  FADD R151, R119, R151 ;  /* 0x0000009777977221 */ /* 0x004fc60000000000 */
[----:B0-----:R-:W2:Y:S04]  /*13660*/  LDL.LU R150, [R1+0x254] ;  /* 0x0002540001967983 */ /* 0x001ea80000300800 */
[----:B------:R-:W4:Y:S04]  /*13670*/  LDL.LU R119, [R1+0x4ec] ;  /* 0x0004ec0001777983 */ /* 0x000f280000300800 */
[----:B------:R0:W-:Y:S04]  /*13680*/  STL [R1+0x210], R151 ;  /* 0x0002109701007387 */ /* 0x0001e80000100800 */
[----:B0-----:R-:W4:Y:S01]  /*13690*/  LDL.LU R151, [R1+0x258] ;  /* 0x0002580001977983 */ /* 0x001f220000300800 */
[----:B------:R-:W-:Y:S01]  /*136a0*/  FADD R0, R120, R0 ;  /* 0x0000000078007221 */ /* 0x000fe20000000000 */
[----:B------:R-:W-:-:S02]  /*136b0*/  FADD R122, R121, R122 ;  /* 0x0000007a797a7221 */ /* 0x000fc40000000000 */
[----:B------:R-:W4:Y:S01]  /*136c0*/  LDL.LU R120, [R1+0x4e8] ;  /* 0x0004e80001787983 */ /* 0x000f220000300800 */
[----:B------:R-:W-:-:S03]  /*136d0*/  FADD R124, R123, R124 ;  /* 0x0000007c7b7c7221 */ /* 0x000fc60000000000 */
[----:B------:R0:W-:Y:S01]  /*136e0*/  STL [R1+0x214], R0 ;  /* 0x0002140001007387 */ /* 0x0001e20000100800 */
[----:B------:R-:W-:-:S03]  /*136f0*/  FADD R126, R125, R126 ;  /* 0x0000007e7d7e7221 */ /* 0x000fc60000000000 */
[----:B0-----:R-:W4:Y:S04]  /*13700*/  LDL.LU R0, [R1+0x25c] ;  /* 0x00025c0001007983 */ /* 0x001f280000300800 */
[----:B------:R-:W4:Y:S04]  /*13710*/  LDL.LU R121, [R1+0x4e4] ;  /* 0x0004e40001797983 */ /* 0x000f280000300800 */
[----:B------:R0:W-:Y:S01]  /*13720*/  STL [R1+0x218], R122 ;  /* 0x0002187a01007387 */ /* 0x0001e20000100800 */
[----:B------:R-:W-:Y:S01]  /*13730*/  FADD R128, R127, R128 ;  /* 0x000000807f807221 */ /* 0x000fe20000000000 */
[----:B------:R-:W-:-:S02]  /*13740*/  FADD R139, R129, R139 ;  /* 0x0000008b818b7221 */ /* 0x000fc40000000000 */
[----:B0-----:R-:W4:Y:S04]  /*13750*/  LDL.LU R122, [R1+0x4e0] ;  /* 0x0004e000017a7983 */ /* 0x001f280000300800 */
[----:B------:R-:W4:Y:S04]  /*13760*/  LDL.LU R123, [R1+0x4dc] ;  /* 0x0004dc00017b7983 */ /* 0x000f280000300800 */
[----:B------:R0:W-:Y:S01]  /*13770*/  STL [R1+0x21c], R124 ;  /* 0x00021c7c01007387 */ /* 0x0001e20000100800 */
[----:B------:R-:W-:-:S03]  /*13780*/  FADD R140, R130, R140 ;  /* 0x0000008c828c7221 */ /* 0x000fc60000000000 */
        /* <DEDUP_REMOVED lines=34> */
[----:B------:R0:W-:Y:S04]  /*139b0*/  STL [R1+0x240], R145 ;  /* 0x0002409101007387 */ /* 0x0001e80000100800 */
[----:B0-----:R-:W4:Y:S04]  /*139c0*/  LDL.LU R145, [R1+0x278] ;  /* 0x0002780001917983 */ /* 0x001f280000300800 */
[----:B------:R-:W4:Y:S04]  /*139d0*/  LDL.LU R136, [R1+0x4a8] ;  /* 0x0004a80001887983 */ /* 0x000f280000300800 */
[----:B------:R0:W-:Y:S04]  /*139e0*/  STL [R1+0x244], R146 ;  /* 0x0002449201007387 */ /* 0x0001e80000100800 */
[----:B0-----:R-:W4:Y:S04]  /*139f0*/  LDL.LU R146, [R1+0x27c] ;  /* 0x00027c0001927983 */ /* 0x001f280000300800 */
[----:B------:R-:W4:Y:S04]  /*13a00*/  LDL.LU R137, [R1+0x4a4] ;  /* 0x0004a40001897983 */ /* 0x000f280000300800 */
[----:B------:R0:W-:Y:S04]  /*13a10*/  STL [R1+0x248], R147 ;  /* 0x0002489301007387 */ /* 0x0001e80000100800 */
[----:B0-----:R-:W4:Y:S04]  /*13a20*/  LDL.LU R147, [R1+0x280] ;  /* 0x0002800001937983 */ /* 0x001f280000300800 */
[----:B------:R-:W4:Y:S01]  /*13a30*/  LDL.LU R138, [R1+0x4a0] ;  /* 0x0004a000018a7983 */ /* 0x000f220000300800 */
[----:B---3--:R-:W-:-:S03]  /*13a40*/  FADD R149, R24, R149 ;  /* 0x0000009518957221 */ /* 0x008fc60000000000 */
[----:B------:R0:W-:Y:S04]  /*13a50*/  STL [R1+0x24c], R148 ;  /* 0x00024c9401007387 */ /* 0x0001e80000100800 */
[----:B0-----:R-:W3:Y:S04]  /*13a60*/  LDL.LU R148, [R1+0x284] ;  /* 0x0002840001947983 */ /* 0x001ee80000300800 */
[----:B------:R0:W-:Y:S01]  /*13a70*/  STL [R1+0x250], R149 ;  /* 0x0002509501007387 */ /* 0x0001e20000100800 */
[----:B--2---:R-:W-:-:S03]  /*13a80*/  FADD R150, R25, R150 ;  /* 0x0000009619967221 */ /* 0x004fc60000000000 */
[----:B0-----:R-:W2:Y:S04]  /*13a90*/  LDL.LU R149, [R1+0x288] ;  /* 0x0002880001957983 */ /* 0x001ea80000300800 */
[----:B------:R0:W-:Y:S04]  /*13aa0*/  STL [R1+0x254], R150 ;  /* 0x0002549601007387 */ /* 0x0001e80000100800 */
[----:B0-----:R-:W2:Y:S01]  /*13ab0*/  LDL.LU R150, [R1+0x28c] ;  /* 0x00028c0001967983 */ /* 0x001ea20000300800 */
[----:B----4-:R-:W-:-:S05]  /*13ac0*/  FADD R151, R26, R151 ;  /* 0x000000971a977221 */ /* 0x010fca0000000000 */
[----:B------:R0:W-:Y:S04]  /*13ad0*/  STL [R1+0x258], R151 ;  /* 0x0002589701007387 */ /* 0x0001e80000100800 */
[----:B0-----:R-:W4:Y:S01]  /*13ae0*/  LDL.LU R151, [R1+0x290] ;  /* 0x0002900001977983 */ /* 0x001f220000300800 */
[----:B------:R-:W-:-:S03]  /*13af0*/  FADD R0, R27, R0 ;  /* 0x000000001b007221 */ /* 0x000fc60000000000 */
[----:B------:R-:W4:Y:S04]  /*13b00*/  LDL.LU R27, [R1+0x2c8] ;  /* 0x0002c800011b7983 */ /* 0x000f280000300800 */
[----:B------:R-:W4:Y:S04]  /*13b10*/  LDL.LU R26, [R1+0x2cc] ;  /* 0x0002cc00011a7983 */ /* 0x000f280000300800 */
[----:B------:R-:W4:Y:S04]  /*13b20*/  LDL.LU R25, [R1+0x2d0] ;  /* 0x0002d00001197983 */ /* 0x000f280000300800 */
[----:B------:R0:W-:Y:S04]  /*13b30*/  STL [R1+0x25c], R0 ;  /* 0x00025c0001007387 */ /* 0x0001e80000100800 */
[----:B------:R-:W4:Y:S04]  /*13b40*/  LDL.LU R24, [R1+0x2d4] ;  /* 0x0002d40001187983 */ /* 0x000f280000300800 */
[----:B0-----:R-:W4:Y:S01]  /*13b50*/  LDL.LU R0, [R1+0x2d8] ;  /* 0x0002d80001007983 */ /* 0x001f220000300800 */
[----:B------:R-:W-:-:S05]  /*13b60*/  FADD R139, R28, R139 ;  /* 0x0000008b1c8b7221 */ /* 0x000fca0000000000 */
[----:B------:R0:W-:Y:S04]  /*13b70*/  STL [R1+0x260], R139 ;  /* 0x0002608b01007387 */ /* 0x0001e80000100800 */
[----:B0-----:R-:W4:Y:S01]  /*13b80*/  LDL.LU R139, [R1+0x49c] ;  /* 0x00049c00018b7983 */ /* 0x001f220000300800 */
[----:B------:R-:W-:-:S03]  /*13b90*/  FADD R140, R29, R140 ;  /* 0x0000008c1d8c7221 */ /* 0x000fc60000000000 */
[----:B------:R-:W4:Y:S04]  /*13ba0*/  LDL.LU R28, [R1+0x2c4] ;  /* 0x0002c400011c7983 */ /* 0x000f280000300800 */
        /* <DEDUP_REMOVED lines=30> */
[----:B---3--:R-:W-:-:S03]  /*13d90*/  FADD R148, R37, R148 ;  /* 0x0000009425947221 */ /* 0x008fc60000000000 */
[----:B------:R-:W3:Y:S04]  /*13da0*/  LDL.LU R36, [R1+0x2a4] ;  /* 0x0002a40001247983 */ /* 0x000ee80000300800 */
[----:B------:R0:W-:Y:S01]  /*13db0*/  STL [R1+0x284], R148 ;  /* 0x0002849401007387 */ /* 0x0001e20000100800 */
[----:B--2---:R-:W-:-:S03]  /*13dc0*/  FADD R149, R38, R149 ;  /* 0x0000009526957221 */ /* 0x004fc60000000000 */
[----:B0-----:R-:W2:Y:S04]  /*13dd0*/  LDL.LU R148, [R1+0x478] ;  /* 0x0004780001947983 */ /* 0x001ea80000300800 */
[----:B------:R-:W2:Y:S04]  /*13de0*/  LDL.LU R37, [R1+0x2a0] ;  /* 0x0002a00001257983 */ /* 0x000ea80000300800 */
[----:B------:R0:W-:Y:S01]  /*13df0*/  STL [R1+0x288], R149 ;  /* 0x0002889501007387 */ /* 0x0001e20000100800 */
[----:B------:R-:W-:-:S03]  /*13e00*/  FADD R150, R39, R150 ;  /* 0x0000009627967221 */ /* 0x000fc60000000000 */
[----:B0-----:R-:W2:Y:S04]  /*13e10*/  LDL.LU R149, [R1+0x474] ;  /* 0x0004740001957983 */ /* 0x001ea80000300800 */
[----:B------:R-:W2:Y:S04]  /*13e20*/  LDL.LU R38, [R1+0x29c] ;  /* 0x00029c0001267983 */ /* 0x000ea80000300800 */
[----:B------:R0:W-:Y:S01]  /*13e30*/  STL [R1+0x28c], R150 ;  /* 0x00028c9601007387 */ /* 0x0001e20000100800 */
[----:B----4-:R-:W-:-:S03]  /*13e40*/  FADD R151, R40, R151 ;  /* 0x0000009728977221 */ /* 0x010fc60000000000 */
[----:B0-----:R-:W4:Y:S04]  /*13e50*/  LDL.LU R150, [R1+0x470] ;  /* 0x0004700001967983 */ /* 0x001f280000300800 */
[----:B------:R-:W4:Y:S04]  /*13e60*/  LDL.LU R39, [R1+0x298] ;  /* 0x0002980001277983 */ /* 0x000f280000300800 */
[----:B------:R0:W-:Y:S04]  /*13e70*/  STL [R1+0x290], R151 ;  /* 0x0002909701007387 */ /* 0x0001e80000100800 */
[----:B0-----:R-:W4:Y:S04]  /*13e80*/  LDL.LU R151, [R1+0x46c] ;  /* 0x00046c0001977983 */ /* 0x001f280000300800 */
[----:B------:R-:W4:Y:S01]  /*13e90*/  LDL.LU R40, [R1+0x294] ;  /* 0x0002940001287983 */ /* 0x000f220000300800 */
        /* <DEDUP_REMOVED lines=13> */
[----:B---3--:R-:W-:Y:S01]  /*13f70*/  FADD R36, R45, R36 ;  /* 0x000000242d247221 */ /* 0x008fe20000000000 */
[----:B--2---:R-:W-:Y:S01]  /*13f80*/  FADD R37, R44, R37 ;  /* 0x000000252c257221 */ /* 0x004fe20000000000 */
[----:B------:R-:W-:Y:S01]  /*13f90*/  FADD R38, R43, R38 ;  /* 0x000000262b267221 */ /* 0x000fe20000000000 */
[----:B----4-:R-:W-:Y:S01]  /*13fa0*/  FADD R39, R42, R39 ;  /* 0x000000272a277221 */ /* 0x010fe20000000000 */
[----:B------:R-:W-:-:S05]  /*13fb0*/  FADD R40, R41, R40 ;  /* 0x0000002829287221 */ /* 0x000fca0000000000 */
[----:B------:R0:W-:Y:S04]  /*13fc0*/  STL [R1+0x294], R40 ;  /* 0x0002942801007387 */ /* 0x0001e80000100800 */
        /* <DEDUP_REMOVED lines=14> */
[----:B------:R-:W4:Y:S04]  /*140b0*/  LDL.LU R53, [R1+0x2dc] ;  /* 0x0002dc0001357983 */ /* 0x000f280000300800 */
[----:B------:R1:W-:Y:S04]  /*140c0*/  STL [R1+0x2d0], R25 ;  /* 0x0002d01901007387 */ /* 0x0003e80000100800 */
[----:B------:R-:W4:Y:S04]  /*140d0*/  LDL.LU R52, [R1+0x2e0] ;  /* 0x0002e00001347983 */ /* 0x000f280000300800 */
[----:B------:R1:W-:Y:S04]  /*140e0*/  STL [R1+0x2d4], R24 ;  /* 0x0002d41801007387 */ /* 0x0003e80000100800 */
        /* <DEDUP_REMOVED lines=13> */
[----:B--2---:R-:W2:Y:S04]  /*141c0*/  LDL.LU R39, [R1+0x314] ;  /* 0x0003140001277983 */ /* 0x004ea80000300800 */
[----:B---3--:R-:W3:Y:S04]  /*141d0*/  LDL.LU R38, [R1+0x318] ;  /* 0x0003180001267983 */ /* 0x008ee80000300800 */
[----:B----4-:R-:W4:Y:S04]  /*141e0*/  LDL.LU R37, [R1+0x31c] ;  /* 0x00031c0001257983 */ /* 0x010f280000300800 */
[----:B-1----:R-:W4:Y:S04]  /*141f0*/  LDL.LU R36, [R1+0x320] ;  /* 0x0003200001247983 */ /* 0x002f280000300800 */
        /* <DEDUP_REMOVED lines=12> */
[----:B------:R-:W4:Y:S01]  /*142c0*/  LDL.LU R0, [R1+0x354] ;  /* 0x0003540001007983 */ /* 0x000f220000300800 */
[----:B------:R-:W-:Y:S01]  /*142d0*/  FADD R53, R59, R53 ;  /* 0x000000353b357221 */ /* 0x000fe20000000000 */
        /* <DEDUP_REMOVED lines=74> */
[----:B--2---:R-:W2:Y:S04]  /*14780*/  LDL.LU R40, [R1+0x38c] ;  /* 0x00038c0001287983 */ /* 0x004ea80000300800 */
        /* <DEDUP_REMOVED lines=167> */
[----:B------:R-:W-:Y:S01]  /*15200*/  FADD R24, R150, R24 ;  /* 0x0000001896187221 */ /* 0x000fe20000000000 */
[----:B------:R-:W-:-:S05]  /*15210*/  FADD R0, R0, R151 ;  /* 0x0000009700007221 */ /* 0x000fca0000000000 */
[----:B------:R0:W-:Y:S04]  /*15220*/  STL [R1+0x44c], R0 ;  /* 0x00044c0001007387 */ /* 0x0001e80000100800 */
[----:B------:R0:W-:Y:S04]  /*15230*/  STL [R1+0x444], R25 ;  /* 0x0004441901007387 */ /* 0x0001e80000100800 */
[----:B------:R0:W-:Y:S02]  /*15240*/  STL [R1+0x448], R24 ;  /* 0x0004481801007387 */ /* 0x0001e40000100800 */
.L_x_32:
[----:B0-----:R-:W0:Y:S02]  /*15250*/  LDC R0, c[0x0][0x28c] ;  /* 0x0000a300ff007b82 */ /* 0x001e240000000800 */
[----:B0-----:R-:W-:-:S13]  /*15260*/  ISETP.GE.AND P1, PT, R0, 0x1, PT ;  /* 0x000000010000780c */ /* 0x001fda0003f26270 */
[----:B------:R-:W-:Y:S05]  /*15270*/  @!P1 BRA `(.L_x_33) ;  /* 0x00000000005c9947 */ /* 0x000fea0003800000 */
[----:B------:R-:W-:-:S06]  /*15280*/  UISETP.NE.AND UP0, UPT, UR22, 0x3, UPT ;  /* 0x000000031600788c */ /* 0x000fcc000bf05270 */
[----:B------:R-:W-:-:S13]  /*15290*/  PLOP3.LUT P1, PT, PT, PT, UP0, 0x80, 0x0 ;  /* 0x000000000000781c */ /* 0x000fda0003f2f008 */
[----:B------:R-:W-:Y:S05]  /*152a0*/  @!P1 BRA `(.L_x_34) ;  /* 0x0000000000049947 */ /* 0x000fea0003800000 */
[----:B------:R-:W-:Y:S01]  /*152b0*/  BPT.TRAP 0x1 ;  /* 0x000000040000795c */ /* 0x000fe20000300000 */
.L_x_34:
[----:B------:R-:W-:Y:S04]  /*152c0*/  BSSY B0, `(.L_x_35) ;  /* 0x000000e000007945 */ /* 0x000fe80003800000 */
[----:B------:R-:W-:Y:S05]  /*152d0*/  @!P0 BRA `(.L_x_36) ;  /* 0x0000000000308947 */ /* 0x000fea0003800000 */
[----:B------:R-:W2:Y:S01]  /*152e0*/  LDL R24, [R1+0x450] ;  /* 0x0004500001187983 */ /* 0x000ea20000100800 */
[----:B------:R-:W-:-:S04]  /*152f0*/  UISETP.LT.AND UP0, UPT, UR10, 0x1, UPT ;  /* 0x000000010a00788c */ /* 0x000fc8000bf01270 */
[----:B------:R-:W-:-:S04]  /*15300*/  USEL UR8, UR10, 0x1, UP0 ;  /* 0x000000010a087887 */ /* 0x000fc80008000000 */
[----:B------:R-:W-:-:S04]  /*15310*/  UIADD3 UR8, UR5, UR10, -UR8 ;  /* 0x0000000a05087290 */ /* 0x000fc8000fffe808 */
[----:B------:R-:W-:-:S04]  /*15320*/  UIMAD.WIDE.U32 UR6, UR8, -0x55555555, URZ ;  /* 0xaaaaaaab080678a5 */ /* 0x000fc8000f8e003f */
[----:B------:R-:W-:-:S04]  /*15330*/  USHF.R.U32.HI UR6, URZ, 0x1, UR7 ;  /* 0x000000013f067899 */ /* 0x000fc80008011607 */
[----:B------:R-:W-:-:S04]  /*15340*/  UIMAD UR8, UR6, -0x3, UR8 ;  /* 0xfffffffd060878a4 */ /* 0x000fc8000f8e0208 */
[----:B------:R-:W-:-:S04]  /*15350*/  ULEA UR8, UR8, UR12, 0x3 ;  /* 0x0000000c08087291 */ /* 0x000fc8000f8e183f */
[----:B------:R-:W-:-:S06]  /*15360*/  UIADD3 UR8, UR8, 0x18, URZ ;  /* 0x0000001808087890 */ /* 0x000fcc000fffe03f */
[----:B------:R-:W-:-:S05]  /*15370*/  IMAD.U32 R0, RZ, RZ, UR8 ;  /* 0x00000008ff007e24 */ /* 0x000fca000f8e00ff */
[----:B--2---:R-:W-:-:S04]  /*15380*/  PRMT R0, R24, 0x654, R0 ;  /* 0x0000065418007816 */ /* 0x004fc80000000000 */
[----:B------:R0:W-:Y:S03]  /*15390*/  SYNCS.ARRIVE.TRANS64.RED.A1T0 RZ, [R0+URZ], RZ ;  /* 0x000000ff00ff79a7 */ /* 0x0001e6000810043f */
.L_x_36:
[----:B------:R-:W-:Y:S05]  /*153a0*/  BSYNC B0 ;  /* 0x0000000000007941 */ /* 0x000fea0003800000 */
.L_x_35:
[----:B------:R-:W-:-:S06]  /*153b0*/  UISETP.GT.U32.AND UP0, UPT, UR13, 0x1, UPT ;  /* 0x000000010d00788c */ /* 0x000fcc000bf04070 */
[----:B------:R-:W-:-:S13]  /*153c0*/  PLOP3.LUT P1, PT, PT, PT, UP0, 0x80, 0x0 ;  /* 0x000000000000781c */ /* 0x000fda0003f2f008 */
[----:B------:R-:W-:Y:S05]  /*153d0*/  @P1 BRA `(.L_x_33) ;  /* 0x0000000000041947 */ /* 0x000fea0003800000 */
[----:B------:R-:W-:Y:S01]  /*153e0*/  BPT.TRAP 0x1 ;  /* 0x000000040000795c */ /* 0x000fe20000300000 */
.L_x_33:
[----:B------:R-:W2:Y:S01]  /*153f0*/  LDL.LU R28, [R1+0x460] ;  /* 0x00046000011c7983 */ /* 0x000ea20000300800 */
[----:B------:R-:W3:Y:S01]  /*15400*/  LDC R25, c[0x0][0x288] ;  /* 0x0000a200ff197b82 */ /* 0x000ee20000000800 */
[----:B------:R-:W4:Y:S01]  /*15410*/  S2R R27, SR_TID.X ;  /* 0x00000000001b7919 */ /* 0x000f220000002100 */
[----:B------:R-:W-:Y:S01]  /*15420*/  UIADD3 UR8, UR10, UR5, URZ ;  /* 0x000000050a087290 */ /* 0x000fe2000fffe03f */
[----:B------:R-:W-:Y:S01]  /*15430*/  ULDC UR6, c[0x0][0x284] ;  /* 0x0000a10000067ab9 */ /* 0x000fe20000000800 */
[----:B------:R-:W0:Y:S01]  /*15440*/  LDL.LU R26, [R1+0x45c] ;  /* 0x00045c00011a7983 */ /* 0x000e220000300800 */
[----:B------:R-:W-:Y:S01]  /*15450*/  USHF.R.S32.HI UR11, URZ, 0x1f, UR9 ;  /* 0x0000001f3f0b7899 */ /* 0x000fe20008011409 */
[----:B------:R-:W-:Y:S01]  /*15460*/  IMAD.MOV.U32 R41, RZ, RZ, -0x1 ;  /* 0xffffffffff297424 */ /* 0x000fe200078e00ff */
[----:B------:R-:W-:Y:S01]  /*15470*/  UISETP.GT.U32.AND UP0, UPT, UR8, 0x2, UPT ;  /* 0x000000020800788c */ /* 0x000fe2000bf04070 */
[----:B------:R-:W-:Y:S01]  /*15480*/  ULDC.64 UR16, c[0x0][0x5d0] ;  /* 0x0001740000107ab9 */ /* 0x000fe20000000a00 */
[----:B------:R-:W-:-:S02]  /*15490*/  UISETP.GE.U32.AND UP1, UPT, UR10, 0x3, UPT ;  /* 0x000000030a00788c */ /* 0x000fc4000bf26070 */
[----:B------:R-:W-:Y:S02]  /*154a0*/  UIMAD UR5, UR11, UR16, URZ ;  /* 0x000000100b0572a4 */ /* 0x000fe4000f8e023f */
[----:B------:R-:W-:Y:S01]  /*154b0*/  UISETP.LT.U32.AND UP0, UPT, UR10, 0x3, UP0 ;  /* 0x000000030a00788c */ /* 0x000fe20008701070 */
[C---:B----4-:R-:W-:Y:S01]  /*154c0*/  LOP3.LUT R24, R27.reuse, 0x3, RZ, 0xc0, !PT ;  /* 0x000000031b187812 */ /* 0x050fe200078ec0ff */
[----:B------:R-:W-:Y:S01]  /*154d0*/  IMAD.SHL.U32 R32, R27, 0x2, RZ ;  /* 0x000000021b207824 */ /* 0x000fe200078e00ff */
[----:B------:R-:W-:-:S03]  /*154e0*/  SHF.R.U32.HI R34, RZ, 0x7, R27 ;  /* 0x00000007ff227819 */ /* 0x000fc6000001161b */
[----:B---3--:R-:W-:Y:S01]  /*154f0*/  IMAD R24, R24, -0x2, R25 ;  /* 0xfffffffe18187824 */ /* 0x008fe200078e0219 */
[----:B------:R-:W-:Y:S02]  /*15500*/  LOP3.LUT R34, R34, 0x1, RZ, 0xc0, !PT ;  /* 0x0000000122227812 */ /* 0x000fe400078ec0ff */
[----:B------:R-:W-:-:S03]  /*15510*/  LOP3.LUT R32, R32, 0x6, RZ, 0xc0, !PT ;  /* 0x0000000620207812 */ /* 0x000fc600078ec0ff */
[----:B------:R-:W-:Y:S02]  /*15520*/  IMAD.SHL.U32 R35, R34, 0x40, RZ ;  /* 0x0000004022237824 */ /* 0x000fe400078e00ff */
[----:B--2---:R-:W-:-:S04]  /*15530*/  IMAD.WIDE R38, R28, 0x100, RZ ;  /* 0x000001001c267825 */ /* 0x004fc800078e02ff */
[----:B0-----:R-:W-:Y:S01]  /*15540*/  IMAD.SHL.U32 R0, R26, 0x100, RZ ;  /* 0x000001001a007824 */ /* 0x001fe200078e00ff */
[----:B------:R-:W-:Y:S01]  /*15550*/  PRMT R32, R32, 0x6540, R26 ;  /* 0x0000654020207816 */ /* 0x000fe2000000001a */
[----:B------:R-:W-:-:S03]  /*15560*/  IMAD.U32 R26, RZ, RZ, UR16 ;  /* 0x00000010ff1a7e24 */ /* 0x000fc6000f8e00ff */
[----:B------:R-:W-:Y:S01]  /*15570*/  ISETP.GE.AND P1, PT, R0, R25, PT ;  /* 0x000000190000720c */ /* 0x000fe20003f26270 */
[----:B------:R-:W-:Y:S01]  /*15580*/  IMAD.IADD R0, R24, 0x1, -R0 ;  /* 0x0000000118007824 */ /* 0x000fe200078e0a00 */
[----:B------:R-:W-:Y:S02]  /*15590*/  SHF.R.U32.HI R24, RZ, 0x2, R27 ;  /* 0x00000002ff187819 */ /* 0x000fe4000001161b */
[----:B------:R-:W-:Y:S02]  /*155a0*/  LOP3.LUT R25, R27, 0x60, RZ, 0xc0, !PT ;  /* 0x000000601b197812 */ /* 0x000fe400078ec0ff */
[----:B------:R-:W-:Y:S02]  /*155b0*/  LOP3.LUT R24, R24, 0x7, RZ, 0xc0, !PT ;  /* 0x0000000718187812 */ /* 0x000fe400078ec0ff */
[----:B------:R-:W-:Y:S02]  /*155c0*/  SHF.R.U32.HI R25, RZ, 0x1, R25 ;  /* 0x00000001ff197819 */ /* 0x000fe40000011619 */
[----:B------:R-:W-:-:S02]  /*155d0*/  LOP3.LUT R35, R35, 0x40, R24, 0xe2, !PT ;  /* 0x0000004023237812 */ /* 0x000fc400078ee218 */
[----:B------:R-:W-:Y:S02]  /*155e0*/  IADD3 R24, RZ, -R25, -R24 ;  /* 0x80000019ff187210 */ /* 0x000fe40007ffe818 */
[----:B------:R-:W-:Y:S02]  /*155f0*/  SHF.R.S32.HI R33, RZ, 0x1f, R32 ;  /* 0x0000001fff217819 */ /* 0x000fe40000011420 */
[----:B------:R-:W-:Y:S01]  /*15600*/  LOP3.LUT R35, R38, R35, R25, 0xfe, !PT ;  /* 0x0000002326237212 */ /* 0x000fe200078efe19 */
[----:B------:R-:W-:Y:S02]  /*15610*/  IMAD R34, R34, -0x40, R24 ;  /* 0xffffffc022227824 */ /* 0x000fe400078e0218 */
[----:B------:R-:W-:Y:S02]  /*15620*/  IMAD.SHL.U32 R24, R28, 0x100, RZ ;  /* 0x000001001c187824 */ /* 0x000fe400078e00ff */
[----:B------:R-:W-:-:S03]  /*15630*/  IMAD.WIDE.U32 R26, R26, UR9, R32 ;  /* 0x000000091a1a7c25 */ /* 0x000fc6000f8e0020 */
[C---:B------:R-:W-:Y:S02]  /*15640*/  IADD3 R34, -R24.reuse, UR6, R34 ;  /* 0x0000000618227c10 */ /* 0x040fe4000fffe122 */
[----:B------:R-:W-:Y:S01]  /*15650*/  ISETP.GE.OR P1, PT, R24, UR6, P1 ;  /* 0x0000000618007c0c */ /* 0x000fe20008f26670 */
[----:B------:R-:W-:-:S04]  /*15660*/  UIMAD.WIDE.U32 UR6, UR8, -0x55555555, URZ ;  /* 0xaaaaaaab080678a5 */ /* 0x000fc8000f8e003f */
[----:B------:R-:W-:Y:S02]  /*15670*/  USHF.R.U32.HI UR6, URZ, 0x1, UR7 ;  /* 0x000000013f067899 */ /* 0x000fe40008011607 */
[----:B------:R-:W-:Y:S02]  /*15680*/  UIMAD UR7, UR9, UR17, UR5 ;  /* 0x00000011090772a4 */ /* 0x000fe4000f8e0205 */
[----:B------:R-:W-:-:S04]  /*15690*/  USEL UR5, URZ, 0x1, !UP0 ;  /* 0x000000013f057887 */ /* 0x000fc8000c000000 */
[----:B------:R-:W-:Y:S01]  /*156a0*/  ULOP3.LUT UR4, UR4, UR5, URZ, 0x3c, !UPT ;  /* 0x0000000504047292 */ /* 0x000fe2000f8e3c3f */
[----:B------:R-:W-:Y:S01]  /*156b0*/  VIADD R27, R27, UR7 ;  /* 0x000000071b1b7c36 */ /* 0x000fe20008000000 */
[----:B------:R-:W-:Y:S02]  /*156c0*/  UIMAD UR5, UR6, -0x3, UR8 ;  /* 0xfffffffd060578a4 */ /* 0x000fe4000f8e0208 */
[----:B------:R-:W-:Y:S01]  /*156d0*/  @UP1 ULOP3.LUT UR4, UR4, 0x1, UR6, 0x78, !UPT ;  /* 0x0000000104041892 */ /* 0x000fe2000f8e7806 */
[----:B------:R-:W-:Y:S11]  /*156e0*/  @P1 BRA `(.L_x_37) ;  /* 0x0000012400ac1947 */ /* 0x000ff60003800000 */
[----:B------:R-:W0:Y:S01]  /*156f0*/  LDC.64 R28, c[0x0][0x5c8] ;  /* 0x00017200ff1c7b82 */ /* 0x000e220000000a00 */
[----:B------:R-:W-:Y:S01]  /*15700*/  ULDC.64 UR6, c[0x0][0x5c0] ;  /* 0x0001700000067ab9 */ /* 0x000fe20000000a00 */
[----:B------:R-:W-:Y:S01]  /*15710*/  BSSY B0, `(.L_x_37) ;  /* 0x0001268000007945 */ /* 0x000fe20003800000 */
[-C--:B0-----:R-:W-:Y:S01]  /*15720*/  IMAD R24, R39, R28.reuse, RZ ;  /* 0x0000001c27187224 */ /* 0x081fe200078e02ff */
[----:B------:R-:W-:Y:S01]  /*15730*/  SHF.L.U64.HI R36, R28, 0x3, R29 ;  /* 0x000000031c247819 */ /* 0x000fe2000001021d */
[----:B------:R-:W-:-:S04]  /*15740*/  IMAD.WIDE.U32 R26, R35, R28, R26 ;  /* 0x0000001c231a7225 */ /* 0x000fc800078e001a */
[----:B------:R-:W-:Y:S01]  /*15750*/  IMAD R24, R35, R29, R24 ;  /* 0x0000001d23187224 */ /* 0x000fe200078e0218 */
[C---:B------:R-:W-:Y:S01]  /*15760*/  LEA R30, P2, R28.reuse, R26, 0x7 ;  /* 0x0000001a1c1e7211 */ /* 0x040fe200078438ff */
[----:B------:R-:W-:Y:S02]  /*15770*/  IMAD.SHL.U32 R37, R28, 0x8, RZ ;  /* 0x000000081c257824 */ /* 0x000fe400078e00ff */
[----:B------:R-:W-:Y:S01]  /*15780*/  IMAD.IADD R27, R27, 0x1, R24 ;  /* 0x000000011b1b7824 */ /* 0x000fe200078e0218 */
[C---:B------:R-:W-:Y:S02]  /*15790*/  IADD3 R24, P1, R26.reuse, UR6, RZ ;  /* 0x000000061a187c10 */ /* 0x040fe4000ff3e0ff */
[----:B------:R-:W-:Y:S02]  /*157a0*/  IADD3 R26, P5, P6, R26, UR6, R37 ;  /* 0x000000061a1a7c10 */ /* 0x000fe4000febe025 */
[----:B------:R-:W-:Y:S02]  /*157b0*/  LEA.HI.X R31, R28, R27, R29, 0x7, P2 ;  /* 0x0000001b1c1f7211 */ /* 0x000fe400010f3c1d */
[----:B------:R-:W-:-:S02]  /*157c0*/  IADD3.X R25, R27, UR7, RZ, P1, !PT ;  /* 0x000000071b197c10 */ /* 0x000fc40008ffe4ff */
[--C-:B------:R-:W-:Y:S02]  /*157d0*/  IADD3.X R27, R27, UR7, R36.reuse, P5, P6 ;  /* 0x000000071b1b7c10 */ /* 0x100fe4000afec424 */
[----:B------:R-:W-:Y:S02]  /*157e0*/  FSETP.NEU.AND P5, PT, RZ, UR21, PT ;  /* 0x00000015ff007c0b */ /* 0x000fe4000bfad000 */
[C---:B------:R-:W-:Y:S02]  /*157f0*/  IADD3 R28, P2, P3, R30.reuse, UR6, R37 ;  /* 0x000000061e1c7c10 */ /* 0x040fe4000fb5e025 */
[----:B------:R-:W-:Y:S02]  /*15800*/  IADD3 R30, P1, R30, UR6, RZ ;  /* 0x000000061e1e7c10 */ /* 0x000fe4000ff3e0ff */
[C---:B------:R-:W-:Y:S02]  /*15810*/  IADD3.X R29, R31.reuse, UR7, R36, P2, P3 ;  /* 0x000000071f1d7c10 */ /* 0x040fe400097e6424 */
[----:B------:R-:W-:-:S05]  /*15820*/  IADD3.X R31, R31, UR7, RZ, P1, !PT ;  /* 0x000000071f1f7c10 */ /* 0x000fca0008ffe4ff */
[----:B------:R-:W-:Y:S05]  /*15830*/  @!P5 BRA `(.L_x_38) ;  /* 0x000000d800f4d947 */ /* 0x000fea0003800000 */
[----:B------:R-:W-:Y:S01]  /*15840*/  ULDC.64 UR6, c[0x0][0x5b8] ;  /* 0x00016e0000067ab9 */ /* 0x000fe20000000a00 */
[----:B------:R-:W-:Y:S01]  /*15850*/  BSSY B1, `(.L_x_39) ;  /* 0x0000013000017945 */ /* 0x000fe20003800000 */
[----:B------:R-:W-:Y:S01]  /*15860*/  IMAD.U32 R36, RZ, RZ, UR6 ;  /* 0x00000006ff247e24 */ /* 0x000fe2000f8e00ff */
[----:B------:R-:W-:-:S03]  /*15870*/  UIMAD UR6, UR11, UR6, URZ ;  /* 0x000000060b0672a4 */ /* 0x000fc6000f8e023f */
[----:B------:R-:W-:Y:S01]  /*15880*/  IMAD.WIDE.U32 R32, R36, UR9, R32 ;  /* 0x0000000924207c25 */ /* 0x000fe2000f8e0020 */
[----:B------:R-:W-:-:S03]  /*15890*/  UIMAD UR6, UR9, UR7, UR6 ;  /* 0x00000007090672a4 */ /* 0x000fc6000f8e0206 */
[----:B------:R-:W-:Y:S01]  /*158a0*/  IMAD.MOV.U32 R36, RZ, RZ, R32 ;  /* 0x000000ffff247224 */ /* 0x000fe200078e0020 */
[----:B------:R-:W-:Y:S02]  /*158b0*/  ULDC.64 UR8, c[0x0][0x5a8] ;  /* 0x00016a0000087ab9 */ /* 0x000fe40000000a00 */
[----:B------:R-:W-:Y:S01]  /*158c0*/  VIADD R37, R33, UR6 ;  /* 0x0000000621257c36 */ /* 0x000fe20008000000 */
[----:B------:R-:W-:Y:S02]  /*158d0*/  ULDC.64 UR6, c[0x0][0x5b0] ;  /* 0x00016c0000067ab9 */ /* 0x000fe40000000a00 */
[----:B------:R-:W-:Y:S02]  /*158e0*/  IMAD R40, R39, UR6, RZ ;  /* 0x0000000627287c24 */ /* 0x000fe4000f8e02ff */
[----:B------:R-:W-:-:S04]  /*158f0*/  IMAD.WIDE.U32 R32, R35, UR6, R36 ;  /* 0x0000000623207c25 */ /* 0x000fc8000f8e0024 */
[----:B------:R-:W-:Y:S01]  /*15900*/  IMAD R40, R35, UR7, R40 ;  /* 0x0000000723287c24 */ /* 0x000fe2000f8e0228 */
[----:B------:R-:W-:-:S04]  /*15910*/  IADD3 R32, P1, R32, UR8, RZ ;  /* 0x0000000820207c10 */ /* 0x000fc8000ff3e0ff */
[--C-:B------:R-:W-:Y:S02]  /*15920*/  IADD3.X R33, R33, UR9, R40.reuse, P1, !PT ;  /* 0x0000000921217c10 */ /* 0x100fe40008ffe428 */
[----:B------:R-:W-:Y:S02]  /*15930*/  ISETP.GE.AND P1, PT, R34, 0x1, PT ;  /* 0x000000012200780c */ /* 0x000fe40003f26270 */
[----:B------:R-:W-:Y:S02]  /*15940*/  PRMT R40, RZ, 0x7610, R40 ;  /* 0x00007610ff287816 */ /* 0x000fe40000000028 */
[----:B------:R-:W-:-:S13]  /*15950*/  ISETP.LT.OR P2, PT, R0, 0x1, !P1 ;  /* 0x000000010000780c */ /* 0x000fda0004f41670 */
[----:B------:R-:W-:Y:S05]  /*15960*/  @P2 BRA `(.L_x_40) ;  /* 0x0000000000042947 */ /* 0x000fea0003800000 */
[----:B------:R0:W5:Y:S02]  /*15970*/  LDG.E.U8 R40, desc[UR14][R32.64] ;  /* 0x0000000e20287981 */ /* 0x000164000c1e1100 */
.L_x_40:
[----:B------:R-:W-:Y:S05]  /*15980*/  BSYNC B1 ;  /* 0x0000000000017941 */ /* 0x000fea0003800000 */
.L_x_39:
[----:B-----5:R-:W-:Y:S01]  /*15990*/  LOP3.LUT R40, R40, 0xff, RZ, 0xc0, !PT ;  /* 0x000000ff28287812 */ /* 0x020fe200078ec0ff */
[----:B------:R-:W-:Y:S03]  /*159a0*/  BSSY B1, `(.L_x_41) ;  /* 0x000000b000017945 */ /* 0x000fe60003800000 */
[----:B------:R-:W-:-:S05]  /*159b0*/  F2FP.F16.E5M2.UNPACK_B R40, R40 ;  /* 0x00000028ff28723e */ /* 0x000fca00020004ff */
[----:B------:R-:W-:-:S05]  /*159c0*/  HADD2.F32 R40, -RZ, R40.H0_H0 ;  /* 0x20000028ff287230 */ /* 0x000fca0000004100 */
[----:B------:R-:W-:-:S04]  /*159d0*/  FMUL R40, R40, UR21 ;  /* 0x0000001528287c20 */ /* 0x000fc80008400000 */
[----:B------:R-:W-:-:S05]  /*159e0*/  FFMA R2, R2, UR20, R40 ;  /* 0x0000001402027c23 */ /* 0x000fca0008000028 */
[----:B------:R-:W-:-:S05]  /*159f0*/  F2FP.SATFINITE.E5M2.F32.PACK_AB_MERGE_C R2, RZ, R2, RZ ;  /* 0x00000002ff02723e */ /* 0x000fca00048060ff */
[----:B------:R2:W-:Y:S01]  /*15a00*/  @!P2 STG.E.U8 desc[UR14][R24.64], R2 ;  /* 0x000000021800a986 */ /* 0x0005e2000c10110e */
[----:B------:R-:W-:Y:S02]  /*15a10*/  ISETP.LT.OR P2, PT, R0, 0x2, !P1 ;  /* 0x000000020000780c */ /* 0x000fe40004f41670 */
[----:B--2---:R-:W-:-:S11]  /*15a20*/  PRMT R2, RZ, 0x7610, R2 ;  /* 0x00007610ff027816 */ /* 0x004fd60000000002 */
[----:B------:R-:W-:Y:S05]  /*15a30*/  @P2 BRA `(.L_x_42) ;  /* 0x0000000000042947 */ /* 0x000fea0003800000 */
[----:B------:R2:W5:Y:S02]  /*15a40*/  LDG.E.U8 R2, desc[UR14][R32.64+0x1] ;  /* 0x0000010e20027981 */ /* 0x000564000c1e1100 */
.L_x_42:
[----:B------:R-:W-:Y:S05]  /*15a50*/  BSYNC B1 ;  /* 0x0000000000017941 */ /* 0x000fea0003800000 */
.L_x_41:
        /* <DEDUP_REMOVED lines=8> */
[----:B------:R-:W-:-:S05]  /*15ae0*/  IADD3 R2, P2, R35, 0x8, RZ ;  /* 0x0000000823027810 */ /* 0x000fca0007f5e0ff */
[----:B---3--:R-:W-:-:S04]  /*15af0*/  IMAD.X R3, RZ, RZ, R39, P2 ;  /* 0x000000ffff037224 */ /* 0x008fc800010e0627 */
[----:B------:R-:W-:-:S04]  /*15b00*/  IMAD R3, R3, UR6, RZ ;  /* 0x0000000603037c24 */ /* 0x000fc8000f8e02ff */
[C---:B------:R-:W-:Y:S02]  /*15b10*/  IMAD R40, R2.reuse, UR7, R3 ;  /* 0x0000000702287c24 */ /* 0x040fe4000f8e0203 */
[----:B------:R-:W-:-:S03]  /*15b20*/  IMAD.WIDE.U32 R2, R2, UR6, R36 ;  /* 0x0000000602027c25 */ /* 0x000fc6000f8e0024 */
[----:B------:R-:W-:-:S04]  /*15b30*/  IADD3 R2, P2, R2, UR8, RZ ;  /* 0x0000000802027c10 */ /* 0x000fc8000ff5e0ff */
[--C-:B------:R-:W-:Y:S02]  /*15b40*/  IADD3.X R3, R3, UR9, R40.reuse, P2, !PT ;  /* 0x0000000903037c10 */ /* 0x100fe400097fe428 */
[----:B------:R-:W-:Y:S02]  /*15b50*/  ISETP.GE.AND P2, PT, R34, 0x9, PT ;  /* 0x000000092200780c */ /* 0x000fe40003f46270 */
[----:B------:R-:W-:Y:S02]  /*15b60*/  PRMT R40, RZ, 0x7610, R40 ;  /* 0x00007610ff287816 */ /* 0x000fe40000000028 */
[----:B------:R-:W-:-:S13]  /*15b70*/  ISETP.LT.OR P3, PT, R0, 0x1, !P2 ;  /* 0x000000010000780c */ /* 0x000fda0005761670 */
[----:B------:R-:W-:Y:S05]  /*15b80*/  @P3 BRA `(.L_x_44) ;  /* 0x0000000000043947 */ /* 0x000fea0003800000 */
[----:B------:R3:W5:Y:S02]  /*15b90*/  LDG.E.U8 R40, desc[UR14][R2.64] ;  /* 0x0000000e02287981 */ /* 0x000764000c1e1100 */
.L_x_44:
[----:B------:R-:W-:Y:S05]  /*15ba0*/  BSYNC B1 ;  /* 0x0000000000017941 */ /* 0x000fea0003800000 */
.L_x_43:
        /* <DEDUP_REMOVED lines=9> */
[----:B----4-:R-:W-:-:S11]  /*15c40*/  PRMT R4, RZ, 0x7610, R4 ;  /* 0x00007610ff047816 */ /* 0x010fd60000000004 */
[----:B------:R-:W-:Y:S05]  /*15c50*/  @P3 BRA `(.L_x_46) ;  /* 0x0000000000043947 */ /* 0x000fea0003800000 */
[----:B------:R4:W5:Y:S02]  /*15c60*/  LDG.E.U8 R4, desc[UR14][R2.64+0x1] ;  /* 0x0000010e02047981 */ /* 0x000964000c1e1100 */
.L_x_46:
[----:B------:R-:W-:Y:S05]  /*15c70*/  BSYNC B1 ;  /* 0x0000000000017941 */ /* 0x000fea0003800000 */
.L_x_45:
[----:B-----5:R-:W-:Y:S01]  /*15c80*/  LOP3.LUT R4, R4, 0xff, RZ, 0xc0, !PT ;  /* 0x000000ff04047812 */ /* 0x020fe200078ec0ff */
[----:B------:R-:W-:Y:S01]  /*15c90*/  BSSY B1, `(.L_x_47) ;  /* 0x000000b000017945 */ /* 0x000fe20003800000 */
[----:B------:R-:W-:Y:S02]  /*15ca0*/  ISETP.LT.OR P5, PT, R0, 0x9, !P1 ;  /* 0x000000090000780c */ /* 0x000fe40004fa1670 */
[----:B------:R-:W-:-:S05]  /*15cb0*/  F2FP.F16.E5M2.UNPACK_B R4, R4 ;  /* 0x00000004ff04723e */ /* 0x000fca00020004ff */
[----:B------:R-:W-:-:S05]  /*15cc0*/  HADD2.F32 R4, -RZ, R4.H0_H0 ;  /* 0x20000004ff047230 */ /* 0x000fca0000004100 */
[----:B------:R-:W-:-:S04]  /*15cd0*/  FMUL R4, R4, UR21 ;  /* 0x0000001504047c20 */ /* 0x000fc80008400000 */
[--C-:B------:R-:W-:Y:S01]  /*15ce0*/  FFMA R5, R5, UR20, R4.reuse ;  /* 0x0000001405057c23 */ /* 0x100fe20008000004 */
[----:B------:R-:W-:-:S04]  /*15cf0*/  PRMT R4, RZ, 0x7610, R4 ;  /* 0x00007610ff047816 */ /* 0x000fc80000000004 */
[----:B------:R-:W-:-:S05]  /*15d00*/  F2FP.SATFINITE.E5M2.F32.PACK_AB_MERGE_C R5, RZ, R5, RZ ;  /* 0x00000005ff05723e */ /* 0x000fca00048060ff */
[----:B------:R0:W-:Y:S01]  /*15d10*/  @!P3 STG.E.U8 desc[UR14][R26.64+0x1], R5 ;  /* 0x000001051a00b986 */ /* 0x0001e2000c10110e */
[----:B------:R-:W-:Y:S05]  /*15d20*/  @P5 BRA `(.L_x_48) ;  /* 0x0000000000045947 */ /* 0x000fea0003800000 */
[----:B------:R0:W5:Y:S02]  /*15d30*/  LDG.E.U8 R4, desc[UR14][R32.64+0x8] ;  /* 0x0000080e20047981 */ /* 0x000164000c1e1100 */
.L_x_48:
[----:B------:R-:W-:Y:S05]  /*15d40*/  BSYNC B1 ;  /* 0x0000000000017941 */ /* 0x000fea0003800000 */
.L_x_47:
        /* <DEDUP_REMOVED lines=12> */
.L_x_50:
[----:B------:R-:W-:Y:S05]  /*15e10*/  BSYNC B1 ;  /* 0x0000000000017941 */ /* 0x000fea0003800000 */
.L_x_49:
        /* <DEDUP_REMOVED lines=12> */
.L_x_52:
[----:B------:R-:W-:Y:S05]  /*15ee0*/  BSYNC B1 ;  /* 0x0000000000017941 */ /* 0x000fea0003800000 */
.L_x_51:
        /* <DEDUP_REMOVED lines=12> */
.L_x_54:
[----:B------:R-:W-:Y:S05]  /*15fb0*/  BSYNC B1 ;  /* 0x0000000000017941 */ /* 0x000fea0003800000 */
.L_x_53:
        /* <DEDUP_REMOVED lines=12> */
.L_x_56:
[----:B------:R-:W-:Y:S05]  /*16080*/  BSYNC B1 ;  /* 0x0000000000017941 */ /* 0x000fea0003800000 */
.L_x_55:
        /* <DEDUP_REMOVED lines=12> */
.L_x_58:
[----:B------:R-:W-:Y:S05]  /*16150*/  BSYNC B1 ;  /* 0x0000000000017941 */ /* 0x000fea0003800000 */
.L_x_57:
        /* <DEDUP_REMOVED lines=12> */
.L_x_60:
[----:B------:R-:W-:Y:S05]  /*16220*/  BSYNC B1 ;  /* 0x0000000000017941 */ /* 0x000fea0003800000 */
.L_x_59:
        /* <DEDUP_REMOVED lines=12> */
.L_x_62:
[----:B------:R-:W-:Y:S05]  /*162f0*/  BSYNC B1 ;  /* 0x0000000000017941 */ /* 0x000fea0003800000 */
.L_x_61:
        /* <DEDUP_REMOVED lines=12> */
.L_x_64:
[----:B------:R-:W-:Y:S05]  /*163c0*/  BSYNC B1 ;  /* 0x0000000000017941 */ /* 0x000fea0003800000 */
.L_x_63:
        /* <DEDUP_REMOVED lines=12> */
.L_x_66:
[----:B------:R-:W-:Y:S05]  /*16490*/  BSYNC B1 ;  /* 0x0000000000017941 */ /* 0x000fea0003800000 */
.L_x_65:
        /* <DEDUP_REMOVED lines=12> */
.L_x_68:
[----:B------:R-:W-:Y:S05]  /*16560*/  BSYNC B1 ;  /* 0x0000000000017941 */ /* 0x000fea0003800000 */
.L_x_67:
        /* <DEDUP_REMOVED lines=12> */
.L_x_70:
[----:B------:R-:W-:Y:S05]  /*16630*/  BSYNC B1 ;  /* 0x0000000000017941 */ /* 0x000fea0003800000 */
.L_x_69:
        /* <DEDUP_REMOVED lines=12> */
.L_x_72:
[----:B------:R-:W-:Y:S05]  /*16700*/  BSYNC B1 ;  /* 0x0000000000017941 */ /* 0x000fea0003800000 */
.L_x_71:
        /* <DEDUP_REMOVED lines=12> */
.L_x_74:
[----:B------:R-:W-:Y:S05]  /*167d0*/  BSYNC B1 ;  /* 0x0000000000017941 */ /* 0x000fea0003800000 */
.L_x_73:
        /* <DEDUP_REMOVED lines=12> */
.L_x_76:
[----:B------:R-:W-:Y:S05]  /*168a0*/  BSYNC B1 ;  /* 0x0000000000017941 */ /* 0x000fea0003800000 */
.L_x_75:
        /* <DEDUP_REMOVED lines=12> */
.L_x_78:
[----:B------:R-:W-:Y:S05]  /*16970*/  BSYNC B1 ;  /* 0x0000000000017941 */ /* 0x000fea0003800000 */
.L_x_77:
        /* <DEDUP_REMOVED lines=12> */
.L_x_80:
[----:B------:R-:W-:Y:S05]  /*16a40*/  BSYNC B1 ;  /* 0x0000000000017941 */ /* 0x000fea0003800000 */
.L_x_79:
        /* <DEDUP_REMOVED lines=12> */
.L_x_82:
[----:B------:R-:W-:Y:S05]  /*16b10*/  BSYNC B1 ;  /* 0x0000000000017941 */ /* 0x000fea0003800000 */
.L_x_81:
        /* <DEDUP_REMOVED lines=12> */
.L_x_84:
[----:B------:R-:W-:Y:S05]  /*16be0*/  BSYNC B1 ;  /* 0x0000000000017941 */ /* 0x000fea0003800000 */
.L_x_83:
        /* <DEDUP_REMOVED lines=12> */
.L_x_86:
[----:B------:R-:W-:Y:S05]  /*16cb0*/  BSYNC B1 ;  /* 0x0000000000017941 */ /* 0x000fea0003800000 */
.L_x_85:
        /* <DEDUP_REMOVED lines=12> */
.L_x_88:
[----:B------:R-:W-:Y:S05]  /*16d80*/  BSYNC B1 ;  /* 0x0000000000017941 */ /* 0x000fea0003800000 */
.L_x_87:
        /* <DEDUP_REMOVED lines=12> */
.L_x_90:
[----:B------:R-:W-:Y:S05]  /*16e50*/  BSYNC B1 ;  /* 0x0000000000017941 */ /* 0x000fea0003800000 */
.L_x_89:
        /* <DEDUP_REMOVED lines=12> */
.L_x_92:
[----:B------:R-:W-:Y:S05]  /*16f20*/  BSYNC B1 ;  /* 0x0000000000017941 */ /* 0x000fea0003800000 */
.L_x_91:
        /* <DEDUP_REMOVED lines=12> */
.L_x_94:
[----:B------:R-:W-:Y:S05]  /*16ff0*/  BSYNC B1 ;  /* 0x0000000000017941 */ /* 0x000fea0003800000 */
.L_x_93:
        /* <DEDUP_REMOVED lines=12> */
.L_x_96:
[----:B------:R-:W-:Y:S05]  /*170c0*/  BSYNC B1 ;  /* 0x0000000000017941 */ /* 0x000fea0003800000 */
.L_x_95:
        /* <DEDUP_REMOVED lines=12> */
.L_x_98:
[----:B------:R-:W-:Y:S05]  /*17190*/  BSYNC B1 ;  /* 0x0000000000017941 */ /* 0x000fea0003800000 */
.L_x_97:
        /* <DEDUP_REMOVED lines=12> */
.L_x_100:
[----:B------:R-:W-:Y:S05]  /*17260*/  BSYNC B1 ;  /* 0x0000000000017941 */ /* 0x000fea0003800000 */
.L_x_99:
        /* <DEDUP_REMOVED lines=12> */
.L_x_102:
[----:B------:R-:W-:Y:S05]  /*17330*/  BSYNC B1 ;  /* 0x0000000000017941 */ /* 0x000fea0003800000 */
.L_x_101:
        /* <DEDUP_REMOVED lines=12> */
.L_x_104:
[----:B------:R-:W-:Y:S05]  /*17400*/  BSYNC B1 ;  /* 0x0000000000017941 */ /* 0x000fea0003800000 */
.L_x_103:
        /* <DEDUP_REMOVED lines=12> */
.L_x_106:
[----:B------:R-:W-:Y:S05]  /*174d0*/  BSYNC B1 ;  /* 0x0000000000017941 */ /* 0x000fea0003800000 */
.L_x_105:
        /* <DEDUP_REMOVED lines=12> */
.L_x_108:
[----:B------:R-:W-:Y:S05]  /*175a0*/  BSYNC B1 ;  /* 0x0000000000017941 */ /* 0x000fea0003800000 */
.L_x_107:
        /* <DEDUP_REMOVED lines=12> */
.L_x_110:
[----:B------:R-:W-:Y:S05]  /*17670*/  BSYNC B1 ;  /* 0x0000000000017941 */ /* 0x000fea0003800000 */
.L_x_109:
        /* <DEDUP_REMOVED lines=12> */
.L_x_112:
[----:B------:R-:W-:Y:S05]  /*17740*/  BSYNC B1 ;  /* 0x0000000000017941 */ /* 0x000fea0003800000 */
.L_x_111:
        /* <DEDUP_REMOVED lines=12> */
.L_x_114:
[----:B------:R-:W-:Y:S05]  /*17810*/  BSYNC B1 ;  /* 0x0000000000017941 */ /* 0x000fea0003800000 */
.L_x_113:
        /* <DEDUP_REMOVED lines=12> */
.L_x_116:
[----:B------:R-:W-:Y:S05]  /*178e0*/  BSYNC B1 ;  /* 0x0000000000017941 */ /* 0x000fea0003800000 */
.L_x_115:
        /* <DEDUP_REMOVED lines=12> */
.L_x_118:
[----:B------:R-:W-:Y:S05]  /*179b0*/  BSYNC B1 ;  /* 0x0000000000017941 */ /* 0x000fea0003800000 */
.L_x_117:
        /* <DEDUP_REMOVED lines=12> */
.L_x_120:
[----:B------:R-:W-:Y:S05]  /*17a80*/  BSYNC B1 ;  /* 0x0000000000017941 */ /* 0x000fea0003800000 */
.L_x_119:
        /* <DEDUP_REMOVED lines=12> */
.L_x_122:
[----:B------:R-:W-:Y:S05]  /*17b50*/  BSYNC B1 ;  /* 0x0000000000017941 */ /* 0x000fea0003800000 */
.L_x_121:
[----:B-----5:R-:W-:Y:S01]  /*17b60*/  LOP3.LUT R4, R4, 0xff, RZ, 0xc0, !PT ;  /* 0x000000ff04047812 */ /* 0x020fe200078ec0ff */
[----:B------:R-:W-:Y:S01]  /*17b70*/  BSSY B1, `(.L_x_123) ;  /* 0x000000b000017945 */ /* 0x000fe20003800000 */
[----:B------:R-:W-:Y:S02]  /*17b80*/  ISETP.LT.OR P5, PT, R0, 0x51, !P2 ;  /* 0x000000510000780c */ /* 0x000fe400057a1670 */
[----:B------:R-:W-:-:S05]  /*17b90*/  F2FP.F16.E5M2.UNPACK_B R4, R4 ;  /* 0x00000004ff04723e */ /* 0x000fca00020004ff */
[----:B------:R-:W-:-:S05]  /*17ba0*/  HADD2.F32 R4, -RZ, R4.H0_H0 ;  /* 0x20000004ff047230 */ /* 0x000fca0000004100 */
[----:B------:R-:W-:-:S04]  /*17bb0*/  FMUL R4, R4, UR21 ;  /* 0x0000001504047c20 */ /* 0x000fc80008400000 */
[----:B------:R-:W-:-:S05]  /*17bc0*/  FFMA R4, R171, UR20, R4 ;  /* 0x00000014ab047c23 */ /* 0x000fca0008000004 */
[----:B0-----:R-:W-:Y:S02]  /*17bd0*/  F2FP.SATFINITE.E5M2.F32.PACK_AB_MERGE_C R5, RZ, R4, RZ ;  /* 0x00000004ff05723e */ /* 0x001fe400048060ff */
[----:B------:R-:W-:-:S03]  /*17be0*/  PRMT R4, RZ, 0x7610, R4 ;  /* 0x00007610ff047816 */ /* 0x000fc60000000004 */
[----:B------:R0:W-:Y:S01]  /*17bf0*/  @!P3 STG.E.U8 desc[UR14][R24.64+0x51], R5 ;  /* 0x000051051800b986 */ /* 0x0001e2000c10110e */
[----:B------:R-:W-:Y:S05]  /*17c00*/  @P5 BRA `(.L_x_124) ;  /* 0x0000000000045947 */ /* 0x000fea0003800000 */
[----:B------:R0:W5:Y:S02]  /*17c10*/  LDG.E.U8 R4, desc[UR14][R2.64+0x50] ;  /* 0x0000500e02047981 */ /* 0x000164000c1e1100 */
.L_x_124:
[----:B------:R-:W-:Y:S05]  /*17c20*/  BSYNC B1 ;  /* 0x0000000000017941 */ /* 0x000fea0003800000 */
.L_x_123:
        /* <DEDUP_REMOVED lines=12> */
.L_x_126:
[----:B------:R-:W-:Y:S05]  /*17cf0*/  BSYNC B1 ;  /* 0x0000000000017941 */ /* 0x000fea0003800000 */
.L_x_125:
        /* <DEDUP_REMOVED lines=12> */
.L_x_128:
[----:B------:R-:W-:Y:S05]  /*17dc0*/  BSYNC B1 ;  /* 0x0000000000017941 */ /* 0x000fea0003800000 */
.L_x_127:
[----:B-----5:R-:W-:Y:S01]  /*17dd0*/  LOP3.LUT R4, R4, 0xff, RZ, 0xc0, !PT ;  /* 0x000000ff04047812 */ /* 0x020fe200078ec0ff */
[----:B------:R-:W-:Y:S01]  /*17de0*/  BSSY B1, `(.L_x_129) ;  /* 0x000000b000017945 */ /* 0x000fe20003800000 */
[----:B------:R-:W-:Y:S02]  /*17df0*/  ISETP.LT.OR P3, PT, R0, 0x5a, !P1 ;  /* 0x0000005a0000780c */ /* 0x000fe40004f61670 */
[----:B------:R-:W-:-:S05]  /*17e00*/  F2FP.F16.E5M2.UNPACK_B R4, R4 ;  /* 0x00000004ff04723e */ /* 0x000fca00020004ff */
[----:B------:R-:W-:-:S05]  /*17e10*/  HADD2.F32 R4, -RZ, R4.H0_H0 ;  /* 0x20000004ff047230 */ /* 0x000fca0000004100 */
[----:B0-----:R-:W-:Y:S01]  /*17e20*/  FMUL R5, R4, UR21 ;  /* 0x0000001504057c20 */ /* 0x001fe20008400000 */
[----:B------:R-:W-:-:S03]  /*17e30*/  PRMT R4, RZ, 0x7610, R4 ;  /* 0x00007610ff047816 */ /* 0x000fc60000000004 */
[----:B------:R-:W-:-:S05]  /*17e40*/  FFMA R5, R174, UR20, R5 ;  /* 0x00000014ae057c23 */ /* 0x000fca0008000005 */
[----:B------:R-:W-:-:S05]  /*17e50*/  F2FP.SATFINITE.E5M2.F32.PACK_AB_MERGE_C R5, RZ, R5, RZ ;  /* 0x00000005ff05723e */ /* 0x000fca00048060ff */
[----:B------:R0:W-:Y:S01]  /*17e60*/  @!P5 STG.E.U8 desc[UR14][R24.64+0x58], R5 ;  /* 0x000058051800d986 */ /* 0x0001e2000c10110e */
[----:B------:R-:W-:Y:S05]  /*17e70*/  @P3 BRA `(.L_x_130) ;  /* 0x0000000000043947 */ /* 0x000fea0003800000 */
[----:B------:R0:W5:Y:S02]  /*17e80*/  LDG.E.U8 R4, desc[UR14][R32.64+0x59] ;  /* 0x0000590e20047981 */ /* 0x000164000c1e1100 */
.L_x_130:
[----:B------:R-:W-:Y:S05]  /*17e90*/  BSYNC B1 ;  /* 0x0000000000017941 */ /* 0x000fea0003800000 */
.L_x_129:
        /* <DEDUP_REMOVED lines=12> */
.L_x_132:
[----:B------:R-:W-:Y:S05]  /*17f60*/  BSYNC B1 ;  /* 0x0000000000017941 */ /* 0x000fea0003800000 */
.L_x_131:
        /* <DEDUP_REMOVED lines=12> */
.L_x_134:
[----:B------:R-:W-:Y:S05]  /*18030*/  BSYNC B1 ;  /* 0x0000000000017941 */ /* 0x000fea0003800000 */
.L_x_133:
        /* <DEDUP_REMOVED lines=12> */
.L_x_136:
[----:B------:R-:W-:Y:S05]  /*18100*/  BSYNC B1 ;  /* 0x0000000000017941 */ /* 0x000fea0003800000 */
.L_x_135:
        /* <DEDUP_REMOVED lines=12> */
.L_x_138:
[----:B------:R-:W-:Y:S05]  /*181d0*/  BSYNC B1 ;  /* 0x0000000000017941 */ /* 0x000fea0003800000 */
.L_x_137:
        /* <DEDUP_REMOVED lines=12> */
.L_x_140:
[----:B------:R-:W-:Y:S05]  /*182a0*/  BSYNC B1 ;  /* 0x0000000000017941 */ /* 0x000fea0003800000 */
.L_x_139:
        /* <DEDUP_REMOVED lines=12> */
.L_x_142:
[----:B------:R-:W-:Y:S05]  /*18370*/  BSYNC B1 ;  /* 0x0000000000017941 */ /* 0x000fea0003800000 */
.L_x_141:
        /* <DEDUP_REMOVED lines=12> */
.L_x_144:
[----:B------:R-:W-:Y:S05]  /*18440*/  BSYNC B1 ;  /* 0x0000000000017941 */ /* 0x000fea0003800000 */
.L_x_143:
        /* <DEDUP_REMOVED lines=12> */
.L_x_146:
[----:B------:R-:W-:Y:S05]  /*18510*/  BSYNC B1 ;  /* 0x0000000000017941 */ /* 0x000fea0003800000 */
.L_x_145:
        /* <DEDUP_REMOVED lines=12> */
.L_x_148:
[----:B------:R-:W-:Y:S05]  /*185e0*/  BSYNC B1 ;  /* 0x0000000000017941 */ /* 0x000fea0003800000 */
.L_x_147:
        /* <DEDUP_REMOVED lines=12> */
.L_x_150:
[----:B------:R-:W-:Y:S05]  /*186b0*/  BSYNC B1 ;  /* 0x0000000000017941 */ /* 0x000fea0003800000 */
.L_x_149:
        /* <DEDUP_REMOVED lines=12> */
.L_x_152:
[----:B------:R-:W-:Y:S05]  /*18780*/  BSYNC B1 ;  /* 0x0000000000017941 */ /* 0x000fea0003800000 */
.L_x_151:
        /* <DEDUP_REMOVED lines=12> */
.L_x_154:
[----:B------:R-:W-:Y:S05]  /*18850*/  BSYNC B1 ;  /* 0x0000000000017941 */ /* 0x000fea0003800000 */
.L_x_153:
        /* <DEDUP_REMOVED lines=12> */
.L_x_156:
[----:B------:R-:W-:Y:S05]  /*18920*/  BSYNC B1 ;  /* 0x0000000000017941 */ /* 0x000fea0003800000 */
.L_x_155:
        /* <DEDUP_REMOVED lines=12> */
.L_x_158:
[----:B------:R-:W-:Y:S05]  /*189f0*/  BSYNC B1 ;  /* 0x0000000000017941 */ /* 0x000fea0003800000 */
.L_x_157:
        /* <DEDUP_REMOVED lines=12> */
.L_x_160:
[----:B------:R-:W-:Y:S05]  /*18ac0*/  BSYNC B1 ;  /* 0x0000000000017941 */ /* 0x000fea0003800000 */
.L_x_159:
        /* <DEDUP_REMOVED lines=12> */
.L_x_162:
[----:B------:R-:W-:Y:S05]  /*18b90*/  BSYNC B1 ;  /* 0x0000000000017941 */ /* 0x000fea0003800000 */
.L_x_161:
        /* <DEDUP_REMOVED lines=12> */
.L_x_164:
[----:B------:R-:W-:Y:S05]  /*18c60*/  BSYNC B1 ;  /* 0x0000000000017941 */ /* 0x000fea0003800000 */
.L_x_163:
        /* <DEDUP_REMOVED lines=12> */
.L_x_166:
[----:B------:R-:W-:Y:S05]  /*18d30*/  BSYNC B1 ;  /* 0x0000000000017941 */ /* 0x000fea0003800000 */
.L_x_165:
        /* <DEDUP_REMOVED lines=12> */
.L_x_168:
[----:B------:R-:W-:Y:S05]  /*18e00*/  BSYNC B1 ;  /* 0x0000000000017941 */ /* 0x000fea0003800000 */
.L_x_167:
        /* <DEDUP_REMOVED lines=12> */
.L_x_170:
[----:B------:R-:W-:Y:S05]  /*18ed0*/  BSYNC B1 ;  /* 0x0000000000017941 */ /* 0x000fea0003800000 */
.L_x_169:
        /* <DEDUP_REMOVED lines=12> */
.L_x_172:
[----:B------:R-:W-:Y:S05]  /*18fa0*/  BSYNC B1 ;  /* 0x0000000000017941 */ /* 0x000fea0003800000 */
.L_x_171:
        /* <DEDUP_REMOVED lines=12> */
.L_x_174:
[----:B------:R-:W-:Y:S05]  /*19070*/  BSYNC B1 ;  /* 0x0000000000017941 */ /* 0x000fea0003800000 */
.L_x_173:
        /* <DEDUP_REMOVED lines=12> */
.L_x_176:
[----:B------:R-:W-:Y:S05]  /*19140*/  BSYNC B1 ;  /* 0x0000000000017941 */ /* 0x000fea0003800000 */
.L_x_175:
        /* <DEDUP_REMOVED lines=12> */
.L_x_178:
[----:B------:R-:W-:Y:S05]  /*19210*/  BSYNC B1 ;  /* 0x0000000000017941 */ /* 0x000fea0003800000 */
.L_x_177:
        /* <DEDUP_REMOVED lines=12> */
.L_x_180:
[----:B------:R-:W-:Y:S05]  /*192e0*/  BSYNC B1 ;  /* 0x0000000000017941 */ /* 0x000fea0003800000 */
.L_x_179:
        /* <DEDUP_REMOVED lines=12> */
.L_x_182:
[----:B------:R-:W-:Y:S05]  /*193b0*/  BSYNC B1 ;  /* 0x0000000000017941 */ /* 0x000fea0003800000 */
.L_x_181:
        /* <DEDUP_REMOVED lines=12> */
.L_x_184:
[----:B------:R-:W-:Y:S05]  /*19480*/  BSYNC B1 ;  /* 0x0000000000017941 */ /* 0x000fea0003800000 */
.L_x_183:
        /* <DEDUP_REMOVED lines=12> */
.L_x_186:
[----:B------:R-:W-:Y:S05]  /*19550*/  BSYNC B1 ;  /* 0x0000000000017941 */ /* 0x000fea0003800000 */
.L_x_185:
        /* <DEDUP_REMOVED lines=12> */
.L_x_188:
[----:B------:R-:W-:Y:S05]  /*19620*/  BSYNC B1 ;  /* 0x0000000000017941 */ /* 0x000fea0003800000 */
.L_x_187:
        /* <DEDUP_REMOVED lines=12> */
.L_x_190:
[----:B------:R-:W-:Y:S05]  /*196f0*/  BSYNC B1 ;  /* 0x0000000000017941 */ /* 0x000fea0003800000 */
.L_x_189:
        /* <DEDUP_REMOVED lines=12> */
.L_x_192:
[----:B------:R-:W-:Y:S05]  /*197c0*/  BSYNC B1 ;  /* 0x0000000000017941 */ /* 0x000fea0003800000 */
.L_x_191:
        /* <DEDUP_REMOVED lines=12> */
.L_x_194:
[----:B------:R-:W-:Y:S05]  /*19890*/  BSYNC B1 ;  /* 0x0000000000017941 */ /* 0x000fea0003800000 */
.L_x_193:
        /* <DEDUP_REMOVED lines=12> */
.L_x_196:
[----:B------:R-:W-:Y:S05]  /*19960*/  BSYNC B1 ;  /* 0x0000000000017941 */ /* 0x000fea0003800000 */
.L_x_195:
        /* <DEDUP_REMOVED lines=12> */
.L_x_198:
[----:B------:R-:W-:Y:S05]  /*19a30*/  BSYNC B1 ;  /* 0x0000000000017941 */ /* 0x000fea0003800000 */
.L_x_197:
        /* <DEDUP_REMOVED lines=12> */
.L_x_200:
[----:B------:R-:W-:Y:S05]  /*19b00*/  BSYNC B1 ;  /* 0x0000000000017941 */ /* 0x000fea0003800000 */
.L_x_199:
        /* <DEDUP_REMOVED lines=12> */
.L_x_202:
[----:B------:R-:W-:Y:S05]  /*19bd0*/  BSYNC B1 ;  /* 0x0000000000017941 */ /* 0x000fea0003800000 */
.L_x_201:
        /* <DEDUP_REMOVED lines=12> */
.L_x_204:
[----:B------:R-:W-:Y:S05]  /*19ca0*/  BSYNC B1 ;  /* 0x0000000000017941 */ /* 0x000fea0003800000 */
.L_x_203:
        /* <DEDUP_REMOVED lines=12> */
.L_x_206:
[----:B------:R-:W-:Y:S05]  /*19d70*/  BSYNC B1 ;  /* 0x0000000000017941 */ /* 0x000fea0003800000 */
.L_x_205:
        /* <DEDUP_REMOVED lines=12> */
.L_x_208:
[----:B------:R-:W-:Y:S05]  /*19e40*/  BSYNC B1 ;  /* 0x0000000000017941 */ /* 0x000fea0003800000 */
.L_x_207:
        /* <DEDUP_REMOVED lines=12> */
.L_x_210:
[----:B------:R-:W-:Y:S05]  /*19f10*/  BSYNC B1 ;  /* 0x0000000000017941 */ /* 0x000fea0003800000 */
.L_x_209:
        /* <DEDUP_REMOVED lines=12> */
.L_x_212:
[----:B------:R-:W-:Y:S05]  /*19fe0*/  BSYNC B1 ;  /* 0x0000000000017941 */ /* 0x000fea0003800000 */
.L_x_211:
        /* <DEDUP_REMOVED lines=12> */
.L_x_214:
[----:B------:R-:W-:Y:S05]  /*1a0b0*/  BSYNC B1 ;  /* 0x0000000000017941 */ /* 0x000fea0003800000 */
.L_x_213:
        /* <DEDUP_REMOVED lines=12> */
.L_x_216:
[----:B------:R-:W-:Y:S05]  /*1a180*/  BSYNC B1 ;  /* 0x0000000000017941 */ /* 0x000fea0003800000 */
.L_x_215:
        /* <DEDUP_REMOVED lines=12> */
.L_x_218:
[----:B------:R-:W-:Y:S05]  /*1a250*/  BSYNC B1 ;  /* 0x0000000000017941 */ /* 0x000fea0003800000 */
.L_x_217:
        /* <DEDUP_REMOVED lines=12> */
.L_x_220:
[----:B------:R-:W-:Y:S05]  /*1a320*/  BSYNC B1 ;  /* 0x0000000000017941 */ /* 0x000fea0003800000 */
.L_x_219:
        /* <DEDUP_REMOVED lines=12> */
.L_x_222:
[----:B------:R-:W-:Y:S05]  /*1a3f0*/  BSYNC B1 ;  /* 0x0000000000017941 */ /* 0x000fea0003800000 */
.L_x_221:
        /* <DEDUP_REMOVED lines=12> */
.L_x_224:
[----:B------:R-:W-:Y:S05]  /*1a4c0*/  BSYNC B1 ;  /* 0x0000000000017941 */ /* 0x000fea0003800000 */
.L_x_223:
        /* <DEDUP_REMOVED lines=12> */
.L_x_226:
[----:B------:R-:W-:Y:S05]  /*1a590*/  BSYNC B1 ;  /* 0x0000000000017941 */ /* 0x000fea0003800000 */
.L_x_225:
        /* <DEDUP_REMOVED lines=12> */
.L_x_228:
[----:B------:R-:W-:Y:S05]  /*1a660*/  BSYNC B1 ;  /* 0x0000000000017941 */ /* 0x000fea0003800000 */
.L_x_227:
        /* <DEDUP_REMOVED lines=12> */
.L_x_230:
[----:B------:R-:W-:Y:S05]  /*1a730*/  BSYNC B1 ;  /* 0x0000000000017941 */ /* 0x000fea0003800000 */
.L_x_229:
        /* <DEDUP_REMOVED lines=12> */
.L_x_232:
[----:B------:R-:W-:Y:S05]  /*1a800*/  BSYNC B1 ;  /* 0x0000000000017941 */ /* 0x000fea0003800000 */
.L_x_231:
        /* <DEDUP_REMOVED lines=12> */
.L_x_234:
[----:B------:R-:W-:Y:S05]  /*1a8d0*/  BSYNC B1 ;  /* 0x0000000000017941 */ /* 0x000fea0003800000 */
.L_x_233:
        /* <DEDUP_REMOVED lines=12> */
.L_x_236:
[----:B------:R-:W-:Y:S05]  /*1a9a0*/  BSYNC B1 ;  /* 0x0000000000017941 */ /* 0x000fea0003800000 */
.L_x_235:
        /* <DEDUP_REMOVED lines=12> */
.L_x_238:
[----:B------:R-:W-:Y:S05]  /*1aa70*/  BSYNC B1 ;  /* 0x0000000000017941 */ /* 0x000fea0003800000 */
.L_x_237:
        /* <DEDUP_REMOVED lines=12> */
.L_x_240:
[----:B------:R-:W-:Y:S05]  /*1ab40*/  BSYNC B1 ;  /* 0x0000000000017941 */ /* 0x000fea0003800000 */
.L_x_239:
        /* <DEDUP_REMOVED lines=12> */
.L_x_242:
[----:B------:R-:W-:Y:S05]  /*1ac10*/  BSYNC B1 ;  /* 0x0000000000017941 */ /* 0x000fea0003800000 */
.L_x_241:
        /* <DEDUP_REMOVED lines=12> */
.L_x_244:
[----:B------:R-:W-:Y:S05]  /*1ace0*/  BSYNC B1 ;  /* 0x0000000000017941 */ /* 0x000fea0003800000 */
.L_x_243:
        /* <DEDUP_REMOVED lines=12> */
.L_x_246:
[----:B------:R-:W-:Y:S05]  /*1adb0*/  BSYNC B1 ;  /* 0x0000000000017941 */ /* 0x000fea0003800000 */
.L_x_245:
        /* <DEDUP_REMOVED lines=12> */
.L_x_248:
[----:B------:R-:W-:Y:S05]  /*1ae80*/  BSYNC B1 ;  /* 0x0000000000017941 */ /* 0x000fea0003800000 */
.L_x_247:
        /* <DEDUP_REMOVED lines=12> */
.L_x_250:
[----:B------:R-:W-:Y:S05]  /*1af50*/  BSYNC B1 ;  /* 0x0000000000017941 */ /* 0x000fea0003800000 */
.L_x_249:
        /* <DEDUP_REMOVED lines=12> */
.L_x_252:
[----:B------:R-:W-:Y:S05]  /*1b020*/  BSYNC B1 ;  /* 0x0000000000017941 */ /* 0x000fea0003800000 */
.L_x_251:
        /* <DEDUP_REMOVED lines=12> */
.L_x_254:
[----:B------:R-:W-:Y:S05]  /*1b0f0*/  BSYNC B1 ;  /* 0x0000000000017941 */ /* 0x000fea0003800000 */
.L_x_253:
        /* <DEDUP_REMOVED lines=12> */
.L_x_256:
[----:B------:R-:W-:Y:S05]  /*1b1c0*/  BSYNC B1 ;  /* 0x0000000000017941 */ /* 0x000fea0003800000 */
.L_x_255:
[----:B0-----:R-:W2:Y:S01]  /*1b1d0*/  LDL.LU R5, [R1+0x200] ;  /* 0x0002000001057983 */ /* 0x001ea20000300800 */
[----:B-----5:R-:W-:Y:S01]  /*1b1e0*/  LOP3.LUT R4, R4, 0xff, RZ, 0xc0, !PT ;  /* 0x000000ff04047812 */ /* 0x020fe200078ec0ff */
[----:B------:R-:W-:Y:S01]  /*1b1f0*/  BSSY B1, `(.L_x_257) ;  /* 0x000000b000017945 */ /* 0x000fe20003800000 */
[----:B------:R-:W-:Y:S02]  /*1b200*/  ISETP.LT.OR P3, PT, R0, 0xda, !P1 ;  /* 0x000000da0000780c */ /* 0x000fe40004f61670 */
[----:B------:R-:W-:-:S05]  /*1b210*/  F2FP.F16.E5M2.UNPACK_B R4, R4 ;  /* 0x00000004ff04723e */ /* 0x000fca00020004ff */
[----:B------:R-:W-:-:S05]  /*1b220*/  HADD2.F32 R4, -RZ, R4.H0_H0 ;  /* 0x20000004ff047230 */ /* 0x000fca0000004100 */
[----:B------:R-:W-:-:S04]  /*1b230*/  FMUL R4, R4, UR21 ;  /* 0x0000001504047c20 */ /* 0x000fc80008400000 */
[----:B--2---:R-:W-:-:S05]  /*1b240*/  FFMA R4, R5, UR20, R4 ;  /* 0x0000001405047c23 */ /* 0x004fca0008000004 */
[----:B------:R-:W-:Y:S02]  /*1b250*/  F2FP.SATFINITE.E5M2.F32.PACK_AB_MERGE_C R5, RZ, R4, RZ ;  /* 0x00000004ff05723e */ /* 0x000fe400048060ff */
[----:B------:R-:W-:-:S03]  /*1b260*/  PRMT R4, RZ, 0x7610, R4 ;  /* 0x00007610ff047816 */ /* 0x000fc60000000004 */
[----:B------:R0:W-:Y:S01]  /*1b270*/  @!P5 STG.E.U8 desc[UR14][R24.64+0xd8], R5 ;  /* 0x0000d8051800d986 */ /* 0x0001e2000c10110e */
[----:B------:R-:W-:Y:S05]  /*1b280*/  @P3 BRA `(.L_x_258) ;  /* 0x0000000000043947 */ /* 0x000fea0003800000 */
[----:B------:R2:W5:Y:S02]  /*1b290*/  LDG.E.U8 R4, desc[UR14][R32.64+0xd9] ;  /* 0x0000d90e20047981 */ /* 0x000564000c1e1100 */
.L_x_258:
[----:B------:R-:W-:Y:S05]  /*1b2a0*/  BSYNC B1 ;  /* 0x0000000000017941 */ /* 0x000fea0003800000 */
.L_x_257:
[----:B0-----:R-:W3:Y:S01]  /*1b2b0*/  LDL.LU R5, [R1+0x204] ;  /* 0x0002040001057983 */ /* 0x001ee20000300800 */
[----:B-----5:R-:W-:Y:S01]  /*1b2c0*/  LOP3.LUT R4, R4, 0xff, RZ, 0xc0, !PT ;  /* 0x000000ff04047812 */ /* 0x020fe200078ec0ff */
[----:B------:R-:W-:Y:S01]  /*1b2d0*/  BSSY B1, `(.L_x_259) ;  /* 0x000000b000017945 */ /* 0x000fe20003800000 */
[----:B------:R-:W-:Y:S02]  /*1b2e0*/  ISETP.LT.OR P5, PT, R0, 0xd9, !P2 ;  /* 0x000000d90000780c */ /* 0x000fe400057a1670 */
[----:B------:R-:W-:-:S05]  /*1b2f0*/  F2FP.F16.E5M2.UNPACK_B R4, R4 ;  /* 0x00000004ff04723e */ /* 0x000fca00020004ff */
[----:B------:R-:W-:-:S05]  /*1b300*/  HADD2.F32 R4, -RZ, R4.H0_H0 ;  /* 0x20000004ff047230 */ /* 0x000fca0000004100 */
[----:B------:R-:W-:-:S04]  /*1b310*/  FMUL R4, R4, UR21 ;  /* 0x0000001504047c20 */ /* 0x000fc80008400000 */
[----:B---3--:R-:W-:-:S05]  /*1b320*/  FFMA R4, R5, UR20, R4 ;  /* 0x0000001405047c23 */ /* 0x008fca0008000004 */
[----:B------:R-:W-:Y:S02]  /*1b330*/  F2FP.SATFINITE.E5M2.F32.PACK_AB_MERGE_C R5, RZ, R4, RZ ;  /* 0x00000004ff05723e */ /* 0x000fe400048060ff */
[----:B------:R-:W-:-:S03]  /*1b340*/  PRMT R4, RZ, 0x7610, R4 ;  /* 0x00007610ff047816 */ /* 0x000fc60000000004 */
[----:B------:R0:W-:Y:S01]  /*1b350*/  @!P3 STG.E.U8 desc[UR14][R24.64+0xd9], R5 ;  /* 0x0000d9051800b986 */ /* 0x0001e2000c10110e */
[----:B------:R-:W-:Y:S05]  /*1b360*/  @P5 BRA `(.L_x_260) ;  /* 0x0000000000045947 */ /* 0x000fea0003800000 */
[----:B------:R3:W5:Y:S02]  /*1b370*/  LDG.E.U8 R4, desc[UR14][R2.64+0xd8] ;  /* 0x0000d80e02047981 */ /* 0x000764000c1e1100 */
.L_x_260:
[----:B------:R-:W-:Y:S05]  /*1b380*/  BSYNC B1 ;  /* 0x0000000000017941 */ /* 0x000fea0003800000 */
.L_x_259:
        /* <DEDUP_REMOVED lines=13> */
.L_x_262:
[----:B------:R-:W-:Y:S05]  /*1b460*/  BSYNC B1 ;  /* 0x0000000000017941 */ /* 0x000fea0003800000 */
.L_x_261:
        /* <DEDUP_REMOVED lines=13> */
.L_x_264:
[----:B------:R-:W-:Y:S05]  /*1b540*/  BSYNC B1 ;  /* 0x0000000000017941 */ /* 0x000fea0003800000 */
.L_x_263:
        /* <DEDUP_REMOVED lines=13> */
.L_x_266:
[----:B------:R-:W-:Y:S05]  /*1b620*/  BSYNC B1 ;  /* 0x0000000000017941 */ /* 0x000fea0003800000 */
.L_x_265:
        /* <DEDUP_REMOVED lines=13> */
.L_x_268:
[----:B------:R-:W-:Y:S05]  /*1b700*/  BSYNC B1 ;  /* 0x0000000000017941 */ /* 0x000fea0003800000 */
.L_x_267:
        /* <DEDUP_REMOVED lines=13> */
.L_x_270:
[----:B------:R-:W-:Y:S05]  /*1b7e0*/  BSYNC B1 ;  /* 0x0000000000017941 */ /* 0x000fea0003800000 */
.L_x_269:
        /* <DEDUP_REMOVED lines=13> */
.L_x_272:
[----:B------:R-:W-:Y:S05]  /*1b8c0*/  BSYNC B1 ;  /* 0x0000000000017941 */ /* 0x000fea0003800000 */
.L_x_271:
        /* <DEDUP_REMOVED lines=13> */
.L_x_274:
[----:B------:R-:W-:Y:S05]  /*1b9a0*/  BSYNC B1 ;  /* 0x0000000000017941 */ /* 0x000fea0003800000 */
.L_x_273:
        /* <DEDUP_REMOVED lines=13> */
.L_x_276:
[----:B------:R-:W-:Y:S05]  /*1ba80*/  BSYNC B1 ;  /* 0x0000000000017941 */ /* 0x000fea0003800000 */
.L_x_275:
        /* <DEDUP_REMOVED lines=13> */
.L_x_278:
[----:B------:R-:W-:Y:S05]  /*1bb60*/  BSYNC B1 ;  /* 0x0000000000017941 */ /* 0x000fea0003800000 */
.L_x_277:
        /* <DEDUP_REMOVED lines=13> */
.L_x_280:
[----:B------:R-:W-:Y:S05]  /*1bc40*/  BSYNC B1 ;  /* 0x0000000000017941 */ /* 0x000fea0003800000 */
.L_x_279:
        /* <DEDUP_REMOVED lines=13> */
.L_x_282:
[----:B------:R-:W-:Y:S05]  /*1bd20*/  BSYNC B1 ;  /* 0x0000000000017941 */ /* 0x000fea0003800000 */
.L_x_281:
        /* <DEDUP_REMOVED lines=13> */
.L_x_284:
[----:B------:R-:W-:Y:S05]  /*1be00*/  BSYNC B1 ;  /* 0x0000000000017941 */ /* 0x000fea0003800000 */
.L_x_283:
        /* <DEDUP_REMOVED lines=13> */
.L_x_286:
[----:B------:R-:W-:Y:S05]  /*1bee0*/  BSYNC B1 ;  /* 0x0000000000017941 */ /* 0x000fea0003800000 */
.L_x_285:
        /* <DEDUP_REMOVED lines=13> */
.L_x_288:
[----:B------:R-:W-:Y:S05]  /*1bfc0*/  BSYNC B1 ;  /* 0x0000000000017941 */ /* 0x000fea0003800000 */
.L_x_287:
        /* <DEDUP_REMOVED lines=13> */
.L_x_290:
[----:B------:R-:W-:Y:S05]  /*1c0a0*/  BSYNC B1 ;  /* 0x0000000000017941 */ /* 0x000fea0003800000 */
.L_x_289:
        /* <DEDUP_REMOVED lines=13> */
.L_x_292:
[----:B------:R-:W-:Y:S05]  /*1c180*/  BSYNC B1 ;  /* 0x0000000000017941 */ /* 0x000fea0003800000 */
.L_x_291:
        /* <DEDUP_REMOVED lines=13> */
.L_x_294:
[----:B------:R-:W-:Y:S05]  /*1c260*/  BSYNC B1 ;  /* 0x0000000000017941 */ /* 0x000fea0003800000 */
.L_x_293:
[----:B------:R-:W2:Y:S01]  /*1c270*/  LDL.LU R7, [R1+0x24c] ;  /* 0x00024c0001077983 */ /* 0x000ea20000300800 */
[----:B-----5:R-:W-:Y:S01]  /*1c280*/  LOP3.LUT R4, R4, 0xff, RZ, 0xc0, !PT ;  /* 0x000000ff04047812 */ /* 0x020fe200078ec0ff */
[----:B------:R-:W-:Y:S01]  /*1c290*/  BSSY B1, `(.L_x_295) ;  /* 0x0000013000017945 */ /* 0x000fe20003800000 */
[----:B0-----:R-:W-:Y:S02]  /*1c2a0*/  IADD3 R5, P1, R35, 0x80, RZ ;  /* 0x0000008023057810 */ /* 0x001fe40007f3e0ff */
[----:B------:R-:W-:-:S03]  /*1c2b0*/  F2FP.F16.E5M2.UNPACK_B R4, R4 ;  /* 0x00000004ff04723e */ /* 0x000fc600020004ff */
[----:B--234-:R-:W-:Y:S01]  /*1c2c0*/  IMAD.X R2, RZ, RZ, R39, P1 ;  /* 0x000000ffff027224 */ /* 0x01cfe200008e0627 */
[----:B------:R-:W-:Y:S01]  /*1c2d0*/  ISETP.GE.AND P1, PT, R34, 0x81, PT ;  /* 0x000000812200780c */ /* 0x000fe20003f26270 */
[----:B------:R-:W-:Y:S02]  /*1c2e0*/  HADD2.F32 R4, -RZ, R4.H0_H0 ;  /* 0x20000004ff047230 */ /* 0x000fe40000004100 */
[----:B------:R-:W-:Y:S01]  /*1c2f0*/  IMAD R6, R2, UR6, RZ ;  /* 0x0000000602067c24 */ /* 0x000fe2000f8e02ff */
[----:B------:R-:W-:Y:S01]  /*1c300*/  ISETP.LT.OR P5, PT, R0, 0x1, !P1 ;  /* 0x000000010000780c */ /* 0x000fe20004fa1670 */
[----:B------:R-:W-:-:S04]  /*1c310*/  IMAD.WIDE.U32 R2, R5, UR6, R36 ;  /* 0x0000000605027c25 */ /* 0x000fc8000f8e0024 */
[----:B------:R-:W-:Y:S01]  /*1c320*/  FMUL R4, R4, UR21 ;  /* 0x0000001504047c20 */ /* 0x000fe20008400000 */
[----:B------:R-:W-:Y:S01]  /*1c330*/  IMAD R5, R5, UR7, R6 ;  /* 0x0000000705057c24 */ /* 0x000fe2000f8e0206 */
[----:B------:R-:W-:-:S04]  /*1c340*/  IADD3 R2, P3, R2, UR8, RZ ;  /* 0x0000000802027c10 */ /* 0x000fc8000ff7e0ff */
[----:B------:R-:W-:Y:S01]  /*1c350*/  IADD3.X R3, R3, UR9, R5, P3, !PT ;  /* 0x0000000903037c10 */ /* 0x000fe20009ffe405 */
[----:B------:R-:W-:-:S05]  /*1c360*/  FFMA R4, R7, UR20, R4 ;  /* 0x0000001407047c23 */ /* 0x000fca0008000004 */
[----:B------:R-:W-:Y:S02]  /*1c370*/  F2FP.SATFINITE.E5M2.F32.PACK_AB_MERGE_C R7, RZ, R4, RZ ;  /* 0x00000004ff07723e */ /* 0x000fe400048060ff */
[----:B------:R-:W-:-:S03]  /*1c380*/  PRMT R4, RZ, 0x7610, R4 ;  /* 0x00007610ff047816 */ /* 0x000fc60000000004 */
[----:B------:R0:W-:Y:S01]  /*1c390*/  @!P2 STG.E.U8 desc[UR14][R26.64+0xf9], R7 ;  /* 0x0000f9071a00a986 */ /* 0x0001e2000c10110e */
[----:B------:R-:W-:Y:S05]  /*1c3a0*/  @P5 BRA `(.L_x_296) ;  /* 0x0000000000045947 */ /* 0x000fea0003800000 */
[----:B------:R2:W5:Y:S02]  /*1c3b0*/  LDG.E.U8 R4, desc[UR14][R2.64] ;  /* 0x0000000e02047981 */ /* 0x000564000c1e1100 */
.L_x_296:
[----:B------:R-:W-:Y:S05]  /*1c3c0*/  BSYNC B1 ;  /* 0x0000000000017941 */ /* 0x000fea0003800000 */
.L_x_295:
[----:B------:R-:W3:Y:S01]  /*1c3d0*/  LDL.LU R5, [R1+0x250] ;  /* 0x0002500001057983 */ /* 0x000ee20000300800 */
        /* <DEDUP_REMOVED lines=12> */
.L_x_298:
[----:B------:R-:W-:Y:S05]  /*1c4a0*/  BSYNC B1 ;  /* 0x0000000000017941 */ /* 0x000fea0003800000 */
.L_x_297:
[----:B---3--:R-:W3:Y:S01]  /*1c4b0*/  LDL.LU R5, [R1+0x254] ;  /* 0x0002540001057983 */ /* 0x008ee20000300800 */
[----:B-----5:R-:W-:Y:S01]  /*1c4c0*/  LOP3.LUT R4, R4, 0xff, RZ, 0xc0, !PT ;  /* 0x000000ff04047812 */ /* 0x020fe200078ec0ff */
[----:B------:R-:W-:Y:S01]  /*1c4d0*/  BSSY B1, `(.L_x_299) ;  /* 0x0000013000017945 */ /* 0x000fe20003800000 */
[----:B------:R-:W-:Y:S02]  /*1c4e0*/  IADD3 R35, P2, R35, 0x88, RZ ;  /* 0x0000008823237810 */ /* 0x000fe40007f5e0ff */
[----:B------:R-:W-:Y:S02]  /*1c4f0*/  F2FP.F16.E5M2.UNPACK_B R4, R4 ;  /* 0x00000004ff04723e */ /* 0x000fe400020004ff */
[----:B------:R-:W-:Y:S01]  /*1c500*/  PRMT R6, RZ, 0x7610, R6 ;  /* 0x00007610ff067816 */ /* 0x000fe20000000006 */
[----:B------:R-:W-:Y:S01]  /*1c510*/  IMAD.X R38, RZ, RZ, R39, P2 ;  /* 0x000000ffff267224 */ /* 0x000fe200010e0627 */
[----:B------:R-:W-:Y:S01]  /*1c520*/  ISETP.GE.AND P2, PT, R34, 0x89, PT ;  /* 0x000000892200780c */ /* 0x000fe20003f46270 */
[----:B------:R-:W-:-:S02]  /*1c530*/  HADD2.F32 R4, -RZ, R4.H0_H0 ;  /* 0x20000004ff047230 */ /* 0x000fc40000004100 */
[----:B------:R-:W-:Y:S01]  /*1c540*/  IMAD R38, R38, UR6, RZ ;  /* 0x0000000626267c24 */ /* 0x000fe2000f8e02ff */
[----:B------:R-:W-:Y:S01]  /*1c550*/  ISETP.LT.OR P5, PT, R0, 0x1, !P2 ;  /* 0x000000010000780c */ /* 0x000fe200057a1670 */
[----:B------:R-:W-:-:S04]  /*1c560*/  IMAD.WIDE.U32 R36, R35, UR6, R36 ;  /* 0x0000000623247c25 */ /* 0x000fc8000f8e0024 */
[----:B------:R-:W-:Y:S01]  /*1c570*/  FMUL R4, R4, UR21 ;  /* 0x0000001504047c20 */ /* 0x000fe20008400000 */
[----:B------:R-:W-:-:S03]  /*1c580*/  IMAD R35, R35, UR7, R38 ;  /* 0x0000000723237c24 */ /* 0x000fc6000f8e0226 */
[----:B---3--:R-:W-:Y:S01]  /*1c590*/  FFMA R5, R5, UR20, R4 ;  /* 0x0000001405057c23 */ /* 0x008fe20008000004 */
[----:B------:R-:W-:-:S04]  /*1c5a0*/  IADD3 R4, P6, R36, UR8, RZ ;  /* 0x0000000824047c10 */ /* 0x000fc8000ffde0ff */
[----:B0-----:R-:W-:Y:S02]  /*1c5b0*/  F2FP.SATFINITE.E5M2.F32.PACK_AB_MERGE_C R7, RZ, R5, RZ ;  /* 0x00000005ff07723e */ /* 0x001fe400048060ff */
[----:B------:R-:W-:-:S03]  /*1c5c0*/  IADD3.X R5, R37, UR9, R35, P6, !PT ;  /* 0x0000000925057c10 */ /* 0x000fc6000b7fe423 */
[----:B------:R0:W-:Y:S01]  /*1c5d0*/  @!P3 STG.E.U8 desc[UR14][R30.64+0x1], R7 ;  /* 0x000001071e00b986 */ /* 0x0001e2000c10110e */
[----:B------:R-:W-:Y:S05]  /*1c5e0*/  @P5 BRA `(.L_x_300) ;  /* 0x0000000000045947 */ /* 0x000fea0003800000 */
[----:B------:R3:W5:Y:S02]  /*1c5f0*/  LDG.E.U8 R6, desc[UR14][R4.64] ;  /* 0x0000000e04067981 */ /* 0x000764000c1e1100 */
.L_x_300:
[----:B------:R-:W-:Y:S05]  /*1c600*/  BSYNC B1 ;  /* 0x0000000000017941 */ /* 0x000fea0003800000 */
.L_x_299:
        /* <DEDUP_REMOVED lines=13> */
.L_x_302:
[----:B------:R-:W-:Y:S05]  /*1c6e0*/  BSYNC B1 ;  /* 0x0000000000017941 */ /* 0x000fea0003800000 */
.L_x_301:
        /* <DEDUP_REMOVED lines=13> */
.L_x_304:
[----:B------:R-:W-:Y:S05]  /*1c7c0*/  BSYNC B1 ;  /* 0x0000000000017941 */ /* 0x000fea0003800000 */
.L_x_303:
        /* <DEDUP_REMOVED lines=13> */
.L_x_306:
[----:B------:R-:W-:Y:S05]  /*1c8a0*/  BSYNC B1 ;  /* 0x0000000000017941 */ /* 0x000fea0003800000 */
.L_x_305:
        /* <DEDUP_REMOVED lines=13> */
.L_x_308:
[----:B------:R-:W-:Y:S05]  /*1c980*/  BSYNC B1 ;  /* 0x0000000000017941 */ /* 0x000fea0003800000 */
.L_x_307:
        /* <DEDUP_REMOVED lines=13> */
.L_x_310:
[----:B------:R-:W-:Y:S05]  /*1ca60*/  BSYNC B1 ;  /* 0x0000000000017941 */ /* 0x000fea0003800000 */
.L_x_309:
        /* <DEDUP_REMOVED lines=13> */
.L_x_312:
[----:B------:R-:W-:Y:S05]  /*1cb40*/  BSYNC B1 ;  /* 0x0000000000017941 */ /* 0x000fea0003800000 */
.L_x_311:
        /* <DEDUP_REMOVED lines=13> */
.L_x_314:
[----:B------:R-:W-:Y:S05]  /*1cc20*/  BSYNC B1 ;  /* 0x0000000000017941 */ /* 0x000fea0003800000 */
.L_x_313:
        /* <DEDUP_REMOVED lines=13> */
.L_x_316:
[----:B------:R-:W-:Y:S05]  /*1cd00*/  BSYNC B1 ;  /* 0x0000000000017941 */ /* 0x000fea0003800000 */
.L_x_315:
        /* <DEDUP_REMOVED lines=13> */
.L_x_318:
[----:B------:R-:W-:Y:S05]  /*1cde0*/  BSYNC B1 ;  /* 0x0000000000017941 */ /* 0x000fea0003800000 */
.L_x_317:
        /* <DEDUP_REMOVED lines=13> */
.L_x_320:
[----:B------:R-:W-:Y:S05]  /*1cec0*/  BSYNC B1 ;  /* 0x0000000000017941 */ /* 0x000fea0003800000 */
.L_x_319:
        /* <DEDUP_REMOVED lines=13> */
.L_x_322:
[----:B------:R-:W-:Y:S05]  /*1cfa0*/  BSYNC B1 ;  /* 0x0000000000017941 */ /* 0x000fea0003800000 */
.L_x_321:
        /* <DEDUP_REMOVED lines=13> */
.L_x_324:
[----:B------:R-:W-:Y:S05]  /*1d080*/  BSYNC B1 ;  /* 0x0000000000017941 */ /* 0x000fea0003800000 */
.L_x_323:
        /* <DEDUP_REMOVED lines=13> */
.L_x_326:
[----:B------:R-:W-:Y:S05]  /*1d160*/  BSYNC B1 ;  /* 0x0000000000017941 */ /* 0x000fea0003800000 */
.L_x_325:
        /* <DEDUP_REMOVED lines=13> */
.L_x_328:
[----:B------:R-:W-:Y:S05]  /*1d240*/  BSYNC B1 ;  /* 0x0000000000017941 */ /* 0x000fea0003800000 */
.L_x_327:
        /* <DEDUP_REMOVED lines=13> */
.L_x_330:
[----:B------:R-:W-:Y:S05]  /*1d320*/  BSYNC B1 ;  /* 0x0000000000017941 */ /* 0x000fea0003800000 */
.L_x_329:
        /* <DEDUP_REMOVED lines=13> */
.L_x_332:
[----:B------:R-:W-:Y:S05]  /*1d400*/  BSYNC B1 ;  /* 0x0000000000017941 */ /* 0x000fea0003800000 */
.L_x_331:
        /* <DEDUP_REMOVED lines=13> */
.L_x_334:
[----:B------:R-:W-:Y:S05]  /*1d4e0*/  BSYNC B1 ;  /* 0x0000000000017941 */ /* 0x000fea0003800000 */
.L_x_333:
        /* <DEDUP_REMOVED lines=13> */
.L_x_336:
[----:B------:R-:W-:Y:S05]  /*1d5c0*/  BSYNC B1 ;  /* 0x0000000000017941 */ /* 0x000fea0003800000 */
.L_x_335:
        /* <DEDUP_REMOVED lines=13> */
.L_x_338:
[----:B------:R-:W-:Y:S05]  /*1d6a0*/  BSYNC B1 ;  /* 0x0000000000017941 */ /* 0x000fea0003800000 */
.L_x_337:
        /* <DEDUP_REMOVED lines=13> */
.L_x_340:
[----:B------:R-:W-:Y:S05]  /*1d780*/  BSYNC B1 ;  /* 0x0000000000017941 */ /* 0x000fea0003800000 */
.L_x_339:
        /* <DEDUP_REMOVED lines=13> */
.L_x_342:
[----:B------:R-:W-:Y:S05]  /*1d860*/  BSYNC B1 ;  /* 0x0000000000017941 */ /* 0x000fea0003800000 */
.L_x_341:
        /* <DEDUP_REMOVED lines=13> */
.L_x_344:
[----:B------:R-:W-:Y:S05]  /*1d940*/  BSYNC B1 ;  /* 0x0000000000017941 */ /* 0x000fea0003800000 */
.L_x_343:
        /* <DEDUP_REMOVED lines=13> */
.L_x_346:
[----:B------:R-:W-:Y:S05]  /*1da20*/  BSYNC B1 ;  /* 0x0000000000017941 */ /* 0x000fea0003800000 */
.L_x_345:
        /* <DEDUP_REMOVED lines=13> */
.L_x_348:
[----:B------:R-:W-:Y:S05]  /*1db00*/  BSYNC B1 ;  /* 0x0000000000017941 */ /* 0x000fea0003800000 */
.L_x_347:
        /* <DEDUP_REMOVED lines=13> */
.L_x_350:
[----:B------:R-:W-:Y:S05]  /*1dbe0*/  BSYNC B1 ;  /* 0x0000000000017941 */ /* 0x000fea0003800000 */
.L_x_349:
        /* <DEDUP_REMOVED lines=13> */
.L_x_352:
[----:B------:R-:W-:Y:S05]  /*1dcc0*/  BSYNC B1 ;  /* 0x0000000000017941 */ /* 0x000fea0003800000 */
.L_x_351:
        /* <DEDUP_REMOVED lines=13> */
.L_x_354:
[----:B------:R-:W-:Y:S05]  /*1dda0*/  BSYNC B1 ;  /* 0x0000000000017941 */ /* 0x000fea0003800000 */
.L_x_353:
        /* <DEDUP_REMOVED lines=13> */
.L_x_356:
[----:B------:R-:W-:Y:S05]  /*1de80*/  BSYNC B1 ;  /* 0x0000000000017941 */ /* 0x000fea0003800000 */
.L_x_355:
        /* <DEDUP_REMOVED lines=13> */
.L_x_358:
[----:B------:R-:W-:Y:S05]  /*1df60*/  BSYNC B1 ;  /* 0x0000000000017941 */ /* 0x000fea0003800000 */
.L_x_357:
        /* <DEDUP_REMOVED lines=13> */
.L_x_360:
[----:B------:R-:W-:Y:S05]  /*1e040*/  BSYNC B1 ;  /* 0x0000000000017941 */ /* 0x000fea0003800000 */
.L_x_359:
        /* <DEDUP_REMOVED lines=13> */
.L_x_362:
[----:B------:R-:W-:Y:S05]  /*1e120*/  BSYNC B1 ;  /* 0x0000000000017941 */ /* 0x000fea0003800000 */
.L_x_361:
        /* <DEDUP_REMOVED lines=13> */
.L_x_364:
[----:B------:R-:W-:Y:S05]  /*1e200*/  BSYNC B1 ;  /* 0x0000000000017941 */ /* 0x000fea0003800000 */
.L_x_363:
        /* <DEDUP_REMOVED lines=13> */
.L_x_366:
[----:B------:R-:W-:Y:S05]  /*1e2e0*/  BSYNC B1 ;  /* 0x0000000000017941 */ /* 0x000fea0003800000 */
.L_x_365:
        /* <DEDUP_REMOVED lines=13> */
.L_x_368:
[----:B------:R-:W-:Y:S05]  /*1e3c0*/  BSYNC B1 ;  /* 0x0000000000017941 */ /* 0x000fea0003800000 */
.L_x_367:
        /* <DEDUP_REMOVED lines=13> */
.L_x_370:
[----:B------:R-:W-:Y:S05]  /*1e4a0*/  BSYNC B1 ;  /* 0x0000000000017941 */ /* 0x000fea0003800000 */
.L_x_369:
        /* <DEDUP_REMOVED lines=13> */
.L_x_372:
[----:B------:R-:W-:Y:S05]  /*1e580*/  BSYNC B1 ;  /* 0x0000000000017941 */ /* 0x000fea0003800000 */
.L_x_371:
        /* <DEDUP_REMOVED lines=13> */
.L_x_374:
[----:B------:R-:W-:Y:S05]  /*1e660*/  BSYNC B1 ;  /* 0x0000000000017941 */ /* 0x000fea0003800000 */
.L_x_373:
        /* <DEDUP_REMOVED lines=13> */
.L_x_376:
[----:B------:R-:W-:Y:S05]  /*1e740*/  BSYNC B1 ;  /* 0x0000000000017941 */ /* 0x000fea0003800000 */
.L_x_375:
        /* <DEDUP_REMOVED lines=13> */
.L_x_378:
[----:B------:R-:W-:Y:S05]  /*1e820*/  BSYNC B1 ;  /* 0x0000000000017941 */ /* 0x000fea0003800000 */
.L_x_377:
        /* <DEDUP_REMOVED lines=13> */
.L_x_380:
[----:B------:R-:W-:Y:S05]  /*1e900*/  BSYNC B1 ;  /* 0x0000000000017941 */ /* 0x000fea0003800000 */
.L_x_379:
        /* <DEDUP_REMOVED lines=13> */
.L_x_382:
[----:B------:R-:W-:Y:S05]  /*1e9e0*/  BSYNC B1 ;  /* 0x0000000000017941 */ /* 0x000fea0003800000 */
.L_x_381:
        /* <DEDUP_REMOVED lines=13> */
.L_x_384:
[----:B------:R-:W-:Y:S05]  /*1eac0*/  BSYNC B1 ;  /* 0x0000000000017941 */ /* 0x000fea0003800000 */
.L_x_383:
        /* <DEDUP_REMOVED lines=13> */
.L_x_386:
[----:B------:R-:W-:Y:S05]  /*1eba0*/  BSYNC B1 ;  /* 0x0000000000017941 */ /* 0x000fea0003800000 */
.L_x_385:
        /* <DEDUP_REMOVED lines=13> */
.L_x_388:
[----:B------:R-:W-:Y:S05]  /*1ec80*/  BSYNC B1 ;  /* 0x0000000000017941 */ /* 0x000fea0003800000 */
.L_x_387:
        /* <DEDUP_REMOVED lines=13> */
.L_x_390:
[----:B------:R-:W-:Y:S05]  /*1ed60*/  BSYNC B1 ;  /* 0x0000000000017941 */ /* 0x000fea0003800000 */
.L_x_389:
        /* <DEDUP_REMOVED lines=13> */
.L_x_392:
[----:B------:R-:W-:Y:S05]  /*1ee40*/  BSYNC B1 ;  /* 0x0000000000017941 */ /* 0x000fea0003800000 */
.L_x_391:
        /* <DEDUP_REMOVED lines=13> */
.L_x_394:
[----:B------:R-:W-:Y:S05]  /*1ef20*/  BSYNC B1 ;  /* 0x0000000000017941 */ /* 0x000fea0003800000 */
.L_x_393:
        /* <DEDUP_REMOVED lines=13> */
.L_x_396:
[----:B------:R-:W-:Y:S05]  /*1f000*/  BSYNC B1 ;  /* 0x0000000000017941 */ /* 0x000fea0003800000 */
.L_x_395:
        /* <DEDUP_REMOVED lines=13> */
.L_x_398:
[----:B------:R-:W-:Y:S05]  /*1f0e0*/  BSYNC B1 ;  /* 0x0000000000017941 */ /* 0x000fea0003800000 */
.L_x_397:
        /* <DEDUP_REMOVED lines=13> */
.L_x_400:
[----:B------:R-:W-:Y:S05]  /*1f1c0*/  BSYNC B1 ;  /* 0x0000000000017941 */ /* 0x000fea0003800000 */
.L_x_399:
        /* <DEDUP_REMOVED lines=13> */
.L_x_402:
[----:B------:R-:W-:Y:S05]  /*1f2a0*/  BSYNC B1 ;  /* 0x0000000000017941 */ /* 0x000fea0003800000 */
.L_x_401:
        /* <DEDUP_REMOVED lines=13> */
.L_x_404:
[----:B------:R-:W-:Y:S05]  /*1f380*/  BSYNC B1 ;  /* 0x0000000000017941 */ /* 0x000fea0003800000 */
.L_x_403:
        /* <DEDUP_REMOVED lines=13> */
.L_x_406:
[----:B------:R-:W-:Y:S05]  /*1f460*/  BSYNC B1 ;  /* 0x0000000000017941 */ /* 0x000fea0003800000 */
.L_x_405:
        /* <DEDUP_REMOVED lines=13> */
.L_x_408:
[----:B------:R-:W-:Y:S05]  /*1f540*/  BSYNC B1 ;  /* 0x0000000000017941 */ /* 0x000fea0003800000 */
.L_x_407:
        /* <DEDUP_REMOVED lines=13> */
.L_x_410:
[----:B------:R-:W-:Y:S05]  /*1f620*/  BSYNC B1 ;  /* 0x0000000000017941 */ /* 0x000fea0003800000 */
.L_x_409:
        /* <DEDUP_REMOVED lines=13> */
.L_x_412:
[----:B------:R-:W-:Y:S05]  /*1f700*/  BSYNC B1 ;  /* 0x0000000000017941 */ /* 0x000fea0003800000 */
.L_x_411:
        /* <DEDUP_REMOVED lines=13> */
.L_x_414:
[----:B------:R-:W-:Y:S05]  /*1f7e0*/  BSYNC B1 ;  /* 0x0000000000017941 */ /* 0x000fea0003800000 */
.L_x_413:
        /* <DEDUP_REMOVED lines=13> */
.L_x_416:
[----:B------:R-:W-:Y:S05]  /*1f8c0*/  BSYNC B1 ;  /* 0x0000000000017941 */ /* 0x000fea0003800000 */
.L_x_415:
        /* <DEDUP_REMOVED lines=13> */
.L_x_418:
[----:B------:R-:W-:Y:S05]  /*1f9a0*/  BSYNC B1 ;  /* 0x0000000000017941 */ /* 0x000fea0003800000 */
.L_x_417:
        /* <DEDUP_REMOVED lines=13> */
.L_x_420:
[----:B------:R-:W-:Y:S05]  /*1fa80*/  BSYNC B1 ;  /* 0x0000000000017941 */ /* 0x000fea0003800000 */
.L_x_419:
        /* <DEDUP_REMOVED lines=13> */
.L_x_422:
[----:B------:R-:W-:Y:S05]  /*1fb60*/  BSYNC B1 ;  /* 0x0000000000017941 */ /* 0x000fea0003800000 */
.L_x_421:
        /* <DEDUP_REMOVED lines=13> */
.L_x_424:
[----:B------:R-:W-:Y:S05]  /*1fc40*/  BSYNC B1 ;  /* 0x0000000000017941 */ /* 0x000fea0003800000 */
.L_x_423:
        /* <DEDUP_REMOVED lines=13> */
.L_x_426:
[----:B------:R-:W-:Y:S05]  /*1fd20*/  BSYNC B1 ;  /* 0x0000000000017941 */ /* 0x000fea0003800000 */
.L_x_425:
        /* <DEDUP_REMOVED lines=13> */
.L_x_428:
[----:B------:R-:W-:Y:S05]  /*1fe00*/  BSYNC B1 ;  /* 0x0000000000017941 */ /* 0x000fea0003800000 */
.L_x_427:
        /* <DEDUP_REMOVED lines=13> */
.L_x_430:
[----:B------:R-:W-:Y:S05]  /*1fee0*/  BSYNC B1 ;  /* 0x0000000000017941 */ /* 0x000fea0003800000 */
.L_x_429:
        /* <DEDUP_REMOVED lines=13> */
.L_x_432:
[----:B------:R-:W-:Y:S05]  /*1ffc0*/  BSYNC B1 ;  /* 0x0000000000017941 */ /* 0x000fea0003800000 */
.L_x_431:
        /* <DEDUP_REMOVED lines=13> */
.L_x_434:
[----:B------:R-:W-:Y:S05]  /*200a0*/  BSYNC B1 ;  /* 0x0000000000017941 */ /* 0x000fea0003800000 */
.L_x_433:
        /* <DEDUP_REMOVED lines=13> */
.L_x_436:
[----:B------:R-:W-:Y:S05]  /*20180*/  BSYNC B1 ;  /* 0x0000000000017941 */ /* 0x000fea0003800000 */
.L_x_435:
        /* <DEDUP_REMOVED lines=13> */
.L_x_438:
[----:B------:R-:W-:Y:S05]  /*20260*/  BSYNC B1 ;  /* 0x0000000000017941 */ /* 0x000fea0003800000 */
.L_x_437:
        /* <DEDUP_REMOVED lines=13> */
.L_x_440:
[----:B------:R-:W-:Y:S05]  /*20340*/  BSYNC B1 ;  /* 0x0000000000017941 */ /* 0x000fea0003800000 */
.L_x_439:
        /* <DEDUP_REMOVED lines=13> */
.L_x_442:
[----:B------:R-:W-:Y:S05]  /*20420*/  BSYNC B1 ;  /* 0x0000000000017941 */ /* 0x000fea0003800000 */
.L_x_441:
        /* <DEDUP_REMOVED lines=13> */
.L_x_444:
[----:B------:R-:W-:Y:S05]  /*20500*/  BSYNC B1 ;  /* 0x0000000000017941 */ /* 0x000fea0003800000 */
.L_x_443:
        /* <DEDUP_REMOVED lines=13> */
.L_x_446:
[----:B------:R-:W-:Y:S05]  /*205e0*/  BSYNC B1 ;  /* 0x0000000000017941 */ /* 0x000fea0003800000 */
.L_x_445:
        /* <DEDUP_REMOVED lines=13> */
.L_x_448:
[----:B------:R-:W-:Y:S05]  /*206c0*/  BSYNC B1 ;  /* 0x0000000000017941 */ /* 0x000fea0003800000 */
.L_x_447:
        /* <DEDUP_REMOVED lines=13> */
.L_x_450:
[----:B------:R-:W-:Y:S05]  /*207a0*/  BSYNC B1 ;  /* 0x0000000000017941 */ /* 0x000fea0003800000 */
.L_x_449:
        /* <DEDUP_REMOVED lines=13> */
.L_x_452:
[----:B------:R-:W-:Y:S05]  /*20880*/  BSYNC B1 ;  /* 0x0000000000017941 */ /* 0x000fea0003800000 */
.L_x_451:
        /* <DEDUP_REMOVED lines=13> */
.L_x_454:
[----:B------:R-:W-:Y:S05]  /*20960*/  BSYNC B1 ;  /* 0x0000000000017941 */ /* 0x000fea0003800000 */
.L_x_453:
        /* <DEDUP_REMOVED lines=13> */
.L_x_456:
[----:B------:R-:W-:Y:S05]  /*20a40*/  BSYNC B1 ;  /* 0x0000000000017941 */ /* 0x000fea0003800000 */
.L_x_455:
        /* <DEDUP_REMOVED lines=13> */
.L_x_458:
[----:B------:R-:W-:Y:S05]  /*20b20*/  BSYNC B1 ;  /* 0x0000000000017941 */ /* 0x000fea0003800000 */
.L_x_457:
        /* <DEDUP_REMOVED lines=13> */
.L_x_460:
[----:B------:R-:W-:Y:S05]  /*20c00*/  BSYNC B1 ;  /* 0x0000000000017941 */ /* 0x000fea0003800000 */
.L_x_459:
        /* <DEDUP_REMOVED lines=13> */
.L_x_462:
[----:B------:R-:W-:Y:S05]  /*20ce0*/  BSYNC B1 ;  /* 0x0000000000017941 */ /* 0x000fea0003800000 */
.L_x_461:
        /* <DEDUP_REMOVED lines=13> */
.L_x_464:
[----:B------:R-:W-:Y:S05]  /*20dc0*/  BSYNC B1 ;  /* 0x0000000000017941 */ /* 0x000fea0003800000 */
.L_x_463:
        /* <DEDUP_REMOVED lines=13> */
.L_x_466:
[----:B------:R-:W-:Y:S05]  /*20ea0*/  BSYNC B1 ;  /* 0x0000000000017941 */ /* 0x000fea0003800000 */
.L_x_465:
        /* <DEDUP_REMOVED lines=13> */
.L_x_468:
[----:B------:R-:W-:Y:S05]  /*20f80*/  BSYNC B1 ;  /* 0x0000000000017941 */ /* 0x000fea0003800000 */
.L_x_467:
        /* <DEDUP_REMOVED lines=13> */
.L_x_470:
[----:B------:R-:W-:Y:S05]  /*21060*/  BSYNC B1 ;  /* 0x0000000000017941 */ /* 0x000fea0003800000 */
.L_x_469:
        /* <DEDUP_REMOVED lines=13> */
.L_x_472:
[----:B------:R-:W-:Y:S05]  /*21140*/  BSYNC B1 ;  /* 0x0000000000017941 */ /* 0x000fea0003800000 */
.L_x_471:
        /* <DEDUP_REMOVED lines=13> */
.L_x_474:
[----:B------:R-:W-:Y:S05]  /*21220*/  BSYNC B1 ;  /* 0x0000000000017941 */ /* 0x000fea0003800000 */
.L_x_473:
        /* <DEDUP_REMOVED lines=13> */
.L_x_476:
[----:B------:R-:W-:Y:S05]  /*21300*/  BSYNC B1 ;  /* 0x0000000000017941 */ /* 0x000fea0003800000 */
.L_x_475:
        /* <DEDUP_REMOVED lines=13> */
.L_x_478:
[----:B------:R-:W-:Y:S05]  /*213e0*/  BSYNC B1 ;  /* 0x0000000000017941 */ /* 0x000fea0003800000 */
.L_x_477:
        /* <DEDUP_REMOVED lines=13> */
.L_x_480:
[----:B------:R-:W-:Y:S05]  /*214c0*/  BSYNC B1 ;  /* 0x0000000000017941 */ /* 0x000fea0003800000 */
.L_x_479:
        /* <DEDUP_REMOVED lines=13> */
.L_x_482:
[----:B------:R-:W-:Y:S05]  /*215a0*/  BSYNC B1 ;  /* 0x0000000000017941 */ /* 0x000fea0003800000 */
.L_x_481:
        /* <DEDUP_REMOVED lines=13> */
.L_x_484:
[----:B------:R-:W-:Y:S05]  /*21680*/  BSYNC B1 ;  /* 0x0000000000017941 */ /* 0x000fea0003800000 */
.L_x_483:
        /* <DEDUP_REMOVED lines=13> */
.L_x_486:
[----:B------:R-:W-:Y:S05]  /*21760*/  BSYNC B1 ;  /* 0x0000000000017941 */ /* 0x000fea0003800000 */
.L_x_485:
        /* <DEDUP_REMOVED lines=13> */
.L_x_488:
[----:B------:R-:W-:Y:S05]  /*21840*/  BSYNC B1 ;  /* 0x0000000000017941 */ /* 0x000fea0003800000 */
.L_x_487:
        /* <DEDUP_REMOVED lines=13> */
.L_x_490:
[----:B------:R-:W-:Y:S05]  /*21920*/  BSYNC B1 ;  /* 0x0000000000017941 */ /* 0x000fea0003800000 */
.L_x_489:
        /* <DEDUP_REMOVED lines=13> */
.L_x_492:
[----:B------:R-:W-:Y:S05]  /*21a00*/  BSYNC B1 ;  /* 0x0000000000017941 */ /* 0x000fea0003800000 */
.L_x_491:
        /* <DEDUP_REMOVED lines=13> */
.L_x_494:
[----:B------:R-:W-:Y:S05]  /*21ae0*/  BSYNC B1 ;  /* 0x0000000000017941 */ /* 0x000fea0003800000 */
.L_x_493:
        /* <DEDUP_REMOVED lines=13> */
.L_x_496:
[----:B------:R-:W-:Y:S05]  /*21bc0*/  BSYNC B1 ;  /* 0x0000000000017941 */ /* 0x000fea0003800000 */
.L_x_495:
        /* <DEDUP_REMOVED lines=13> */
.L_x_498:
[----:B------:R-:W-:Y:S05]  /*21ca0*/  BSYNC B1 ;  /* 0x0000000000017941 */ /* 0x000fea0003800000 */
.L_x_497:
        /* <DEDUP_REMOVED lines=13> */
.L_x_500:
[----:B------:R-:W-:Y:S05]  /*21d80*/  BSYNC B1 ;  /* 0x0000000000017941 */ /* 0x000fea0003800000 */
.L_x_499:
        /* <DEDUP_REMOVED lines=13> */
.L_x_502:
[----:B------:R-:W-:Y:S05]  /*21e60*/  BSYNC B1 ;  /* 0x0000000000017941 */ /* 0x000fea0003800000 */
.L_x_501:
        /* <DEDUP_REMOVED lines=13> */
.L_x_504:
[----:B------:R-:W-:Y:S05]  /*21f40*/  BSYNC B1 ;  /* 0x0000000000017941 */ /* 0x000fea0003800000 */
.L_x_503:
        /* <DEDUP_REMOVED lines=13> */
.L_x_506:
[----:B------:R-:W-:Y:S05]  /*22020*/  BSYNC B1 ;  /* 0x0000000000017941 */ /* 0x000fea0003800000 */
.L_x_505:
        /* <DEDUP_REMOVED lines=13> */
.L_x_508:
[----:B------:R-:W-:Y:S05]  /*22100*/  BSYNC B1 ;  /* 0x0000000000017941 */ /* 0x000fea0003800000 */
.L_x_507:
        /* <DEDUP_REMOVED lines=13> */
.L_x_510:
[----:B------:R-:W-:Y:S05]  /*221e0*/  BSYNC B1 ;  /* 0x0000000000017941 */ /* 0x000fea0003800000 */
.L_x_509:
        /* <DEDUP_REMOVED lines=13> */
.L_x_512:
[----:B------:R-:W-:Y:S05]  /*222c0*/  BSYNC B1 ;  /* 0x0000000000017941 */ /* 0x000fea0003800000 */
.L_x_511:
        /* <DEDUP_REMOVED lines=13> */
.L_x_514:
[----:B------:R-:W-:Y:S05]  /*223a0*/  BSYNC B1 ;  /* 0x0000000000017941 */ /* 0x000fea0003800000 */
.L_x_513:
        /* <DEDUP_REMOVED lines=13> */
.L_x_516:
[----:B------:R-:W-:Y:S05]  /*22480*/  BSYNC B1 ;  /* 0x0000000000017941 */ /* 0x000fea0003800000 */
.L_x_515:
        /* <DEDUP_REMOVED lines=13> */
.L_x_518:
[----:B------:R-:W-:Y:S05]  /*22560*/  BSYNC B1 ;  /* 0x0000000000017941 */ /* 0x000fea0003800000 */
.L_x_517:
        /* <DEDUP_REMOVED lines=13> */
.L_x_520:
[----:B------:R-:W-:Y:S05]  /*22640*/  BSYNC B1 ;  /* 0x0000000000017941 */ /* 0x000fea0003800000 */
.L_x_519:
        /* <DEDUP_REMOVED lines=13> */
.L_x_522:
[----:B------:R-:W-:Y:S05]  /*22720*/  BSYNC B1 ;  /* 0x0000000000017941 */ /* 0x000fea0003800000 */
.L_x_521:
        /* <DEDUP_REMOVED lines=13> */
.L_x_524:
[----:B------:R-:W-:Y:S05]  /*22800*/  BSYNC B1 ;  /* 0x0000000000017941 */ /* 0x000fea0003800000 */
.L_x_523:
        /* <DEDUP_REMOVED lines=13> */
.L_x_526:
[----:B------:R-:W-:Y:S05]  /*228e0*/  BSYNC B1 ;  /* 0x0000000000017941 */ /* 0x000fea0003800000 */
.L_x_525:
        /* <DEDUP_REMOVED lines=13> */
.L_x_528:
[----:B------:R-:W-:Y:S05]  /*229c0*/  BSYNC B1 ;  /* 0x0000000000017941 */ /* 0x000fea0003800000 */
.L_x_527:
        /* <DEDUP_REMOVED lines=13> */
.L_x_530:
[----:B------:R-:W-:Y:S05]  /*22aa0*/  BSYNC B1 ;  /* 0x0000000000017941 */ /* 0x000fea0003800000 */
.L_x_529:
        /* <DEDUP_REMOVED lines=13> */
.L_x_532:
[----:B------:R-:W-:Y:S05]  /*22b80*/  BSYNC B1 ;  /* 0x0000000000017941 */ /* 0x000fea0003800000 */
.L_x_531:
        /* <DEDUP_REMOVED lines=13> */
.L_x_534:
[----:B------:R-:W-:Y:S05]  /*22c60*/  BSYNC B1 ;  /* 0x0000000000017941 */ /* 0x000fea0003800000 */
.L_x_533:
        /* <DEDUP_REMOVED lines=13> */
.L_x_536:
[----:B------:R-:W-:Y:S05]  /*22d40*/  BSYNC B1 ;  /* 0x0000000000017941 */ /* 0x000fea0003800000 */
.L_x_535:
        /* <DEDUP_REMOVED lines=13> */
.L_x_538:
[----:B------:R-:W-:Y:S05]  /*22e20*/  BSYNC B1 ;  /* 0x0000000000017941 */ /* 0x000fea0003800000 */
.L_x_537:
        /* <DEDUP_REMOVED lines=13> */
.L_x_540:
[----:B------:R-:W-:Y:S05]  /*22f00*/  BSYNC B1 ;  /* 0x0000000000017941 */ /* 0x000fea0003800000 */
.L_x_539:
        /* <DEDUP_REMOVED lines=13> */
.L_x_542:
[----:B------:R-:W-:Y:S05]  /*22fe0*/  BSYNC B1 ;  /* 0x0000000000017941 */ /* 0x000fea0003800000 */
.L_x_541:
        /* <DEDUP_REMOVED lines=13> */
.L_x_544:
[----:B------:R-:W-:Y:S05]  /*230c0*/  BSYNC B1 ;  /* 0x0000000000017941 */ /* 0x000fea0003800000 */
.L_x_543:
        /* <DEDUP_REMOVED lines=13> */
.L_x_546:
[----:B------:R-:W-:Y:S05]  /*231a0*/  BSYNC B1 ;  /* 0x0000000000017941 */ /* 0x000fea0003800000 */
.L_x_545:
[----:B--234-:R-:W2:Y:S01]  /*231b0*/  LDL.LU R3, [R1+0x444] ;  /* 0x0004440001037983 */ /* 0x01cea20000300800 */
[----:B-----5:R-:W-:Y:S01]  /*231c0*/  LOP3.LUT R6, R6, 0xff, RZ, 0xc0, !PT ;  /* 0x000000ff06067812 */ /* 0x020fe200078ec0ff */
[----:B------:R-:W-:Y:S01]  /*231d0*/  BSSY B1, `(.L_x_547) ;  /* 0x000000b000017945 */ /* 0x000fe20003800000 */
[----:B------:R-:W-:Y:S02]  /*231e0*/  ISETP.LT.OR P3, PT, R0, 0xf9, !P2 ;  /* 0x000000f90000780c */ /* 0x000fe40005761670 */
[----:B------:R-:W-:Y:S02]  /*231f0*/  F2FP.F16.E5M2.UNPACK_B R6, R6 ;  /* 0x00000006ff06723e */ /* 0x000fe400020004ff */
[----:B------:R-:W-:-:S03]  /*23200*/  PRMT R2, RZ, 0x7610, R2 ;  /* 0x00007610ff027816 */ /* 0x000fc60000000002 */
[----:B------:R-:W-:-:S05]  /*23210*/  HADD2.F32 R6, -RZ, R6.H0_H0 ;  /* 0x20000006ff067230 */ /* 0x000fca0000004100 */
[----:B------:R-:W-:-:S04]  /*23220*/  FMUL R6, R6, UR21 ;  /* 0x0000001506067c20 */ /* 0x000fc80008400000 */
[----:B--2---:R-:W-:-:S05]  /*23230*/  FFMA R6, R3, UR20, R6 ;  /* 0x0000001403067c23 */ /* 0x004fca0008000006 */
[----:B------:R-:W-:-:S05]  /*23240*/  F2FP.SATFINITE.E5M2.F32.PACK_AB_MERGE_C R3, RZ, R6, RZ ;  /* 0x00000006ff03723e */ /* 0x000fca00048060ff */
[----:B------:R2:W-:Y:S01]  /*23250*/  @!P1 STG.E.U8 desc[UR14][R30.64+0xf9], R3 ;  /* 0x0000f9031e009986 */ /* 0x0005e2000c10110e */
[----:B------:R-:W-:Y:S05]  /*23260*/  @P3 BRA `(.L_x_548) ;  /* 0x0000000000043947 */ /* 0x000fea0003800000 */
[----:B------:R3:W5:Y:S02]  /*23270*/  LDG.E.U8 R2, desc[UR14][R4.64+0xf8] ;  /* 0x0000f80e04027981 */ /* 0x000764000c1e1100 */
.L_x_548:
[----:B------:R-:W-:Y:S05]  /*23280*/  BSYNC B1 ;  /* 0x0000000000017941 */ /* 0x000fea0003800000 */
.L_x_547:
[----:B--2---:R-:W2:Y:S01]  /*23290*/  LDL.LU R3, [R1+0x448] ;  /* 0x0004480001037983 */ /* 0x004ea20000300800 */
        /* <DEDUP_REMOVED lines=12> */
.L_x_550:
[----:B------:R-:W-:Y:S05]  /*23360*/  BSYNC B1 ;  /* 0x0000000000017941 */ /* 0x000fea0003800000 */
.L_x_549:
[----:B------:R-:W-:Y:S05]  /*23370*/  @P2 BRA `(.L_x_551) ;  /* 0x0000004800842947 */ /* 0x000fea0003800000 */
[----:B------:R-:W2:Y:S01]  /*23380*/  LDL.LU R2, [R1+0x44c] ;  /* 0x00044c0001027983 */ /* 0x000ea20000300800 */
[----:B-----5:R-:W-:-:S04]  /*23390*/  LOP3.LUT R0, R0, 0xff, RZ, 0xc0, !PT ;  /* 0x000000ff00007812 */ /* 0x020fc800078ec0ff */
[----:B------:R-:W-:-:S05]  /*233a0*/  F2FP.F16.E5M2.UNPACK_B R0, R0 ;  /* 0x00000000ff00723e */ /* 0x000fca00020004ff */
[----:B------:R-:W-:-:S05]  /*233b0*/  HADD2.F32 R0, -RZ, R0.H0_H0 ;  /* 0x20000000ff007230 */ /* 0x000fca0000004100 */
[----:B------:R-:W-:-:S04]  /*233c0*/  FMUL R0, R0, UR21 ;  /* 0x0000001500007c20 */ /* 0x000fc80008400000 */
[----:B--2---:R-:W-:-:S05]  /*233d0*/  FFMA R0, R2, UR20, R0 ;  /* 0x0000001402007c23 */ /* 0x004fca0008000000 */
[----:B------:R-:W-:-:S05]  /*233e0*/  F2FP.SATFINITE.E5M2.F32.PACK_AB_MERGE_C R3, RZ, R0, RZ ;  /* 0x00000000ff03723e */ /* 0x000fca00048060ff */
[----:B------:R2:W-:Y:S01]  /*233f0*/  STG.E.U8 desc[UR14][R28.64+0xf9], R3 ;  /* 0x0000f9031c007986 */ /* 0x0005e2000c10110e */
[----:B------:R-:W-:Y:S05]  /*23400*/  BRA `(.L_x_551) ;  /* 0x0000004800607947 */ /* 0x000fea0003800000 */
.L_x_38:
[----:B------:R-:W-:Y:S01]  /*23410*/  ISETP.GE.AND P1, PT, R34, 0x1, PT ;  /* 0x000000012200780c */ /* 0x000fe20003f26270 */
[----:B------:R-:W-:Y:S01]  /*23420*/  FMUL R3, R3, UR20 ;  /* 0x0000001403037c20 */ /* 0x000fe20008400000 */
[----:B------:R-:W2:Y:S02]  /*23430*/  LDL.LU R37, [R1+0x200] ;  /* 0x0002000001257983 */ /* 0x000ea40000300800 */
[----:B------:R-:W-:Y:S02]  /*23440*/  ISETP.LT.OR P2, PT, R0, 0x2, !P1 ;  /* 0x000000020000780c */ /* 0x000fe40004f41670 */
[----:B------:R-:W-:Y:S01]  /*23450*/  F2FP.SATFINITE.E5M2.F32.PACK_AB_MERGE_C R3, RZ, R3, RZ ;  /* 0x00000003ff03723e */ /* 0x000fe200048060ff */
[----:B-----5:R-:W-:Y:S01]  /*23460*/  FMUL R2, R2, UR20 ;  /* 0x0000001402027c20 */ /* 0x020fe20008400000 */
[----:B------:R-:W-:Y:S01]  /*23470*/  FMUL R4, R4, UR20 ;  /* 0x0000001404047c20 */ /* 0x000fe20008400000 */
[----:B------:R-:W-:Y:S01]  /*23480*/  FMUL R5, R5, UR20 ;  /* 0x0000001405057c20 */ /* 0x000fe20008400000 */
[----:B------:R-:W-:Y:S01]  /*23490*/  ISETP.LT.OR P5, PT, R0, 0x9, !P1 ;  /* 0x000000090000780c */ /* 0x000fe20004fa1670 */
[----:B------:R-:W-:Y:S01]  /*234a0*/  FMUL R6, R6, UR20 ;  /* 0x0000001406067c20 */ /* 0x000fe20008400000 */
[----:B------:R-:W-:Y:S01]  /*234b0*/  FMUL R7, R7, UR20 ;  /* 0x0000001407077c20 */ /* 0x000fe20008400000 */
[----:B------:R-:W-:Y:S01]  /*234c0*/  FMUL R8, R8, UR20 ;  /* 0x0000001408087c20 */ /* 0x000fe20008400000 */
[----:B------:R-:W-:Y:S01]  /*234d0*/  FMUL R9, R9, UR20 ;  /* 0x0000001409097c20 */ /* 0x000fe20008400000 */
[----:B------:R-:W-:Y:S01]  /*234e0*/  FMUL R10, R10, UR20 ;  /* 0x000000140a0a7c20 */ /* 0x000fe20008400000 */
[----:B------:R-:W-:Y:S01]  /*234f0*/  FMUL R11, R11, UR20 ;  /* 0x000000140b0b7c20 */ /* 0x000fe20008400000 */
[----:B------:R0:W-:Y:S01]  /*23500*/  @!P2 STG.E.U8 desc[UR14][R24.64+0x1], R3 ;  /* 0x000001031800a986 */ /* 0x0001e2000c10110e */
[----:B------:R-:W-:-:S02]  /*23510*/  ISETP.LT.OR P2, PT, R0, 0x1, !P1 ;  /* 0x000000010000780c */ /* 0x000fc40004f41670 */
[----:B------:R-:W-:Y:S01]  /*23520*/  F2FP.SATFINITE.E5M2.F32.PACK_AB_MERGE_C R2, RZ, R2, RZ ;  /* 0x00000002ff02723e */ /* 0x000fe200048060ff */
[----:B------:R-:W-:Y:S01]  /*23530*/  FMUL R12, R12, UR20 ;  /* 0x000000140c0c7c20 */ /* 0x000fe20008400000 */
        /* <DEDUP_REMOVED lines=9> */
[----:B------:R-:W-:Y:S01]  /*235d0*/  @!P2 STG.E.U8 desc[UR14][R24.64], R2 ;  /* 0x000000021800a986 */ /* 0x000fe2000c10110e */
[----:B------:R-:W-:Y:S01]  /*235e0*/  ISETP.GE.AND P2, PT, R34, 0x9, PT ;  /* 0x000000092200780c */ /* 0x000fe20003f46270 */
[----:B------:R-:W-:Y:S01]  /*235f0*/  FMUL R22, R22, UR20 ;  /* 0x0000001416167c20 */ /* 0x000fe20008400000 */
[----:B------:R-:W-:Y:S01]  /*23600*/  FMUL R23, R23, UR20 ;  /* 0x0000001417177c20 */ /* 0x000fe20008400000 */
[----:B------:R-:W-:Y:S01]  /*23610*/  FMUL R152, R152, UR20 ;  /* 0x0000001498987c20 */ /* 0x000fe20008400000 */
[----:B------:R-:W-:Y:S01]  /*23620*/  ISETP.LT.OR P3, PT, R0, 0x1, !P2 ;  /* 0x000000010000780c */ /* 0x000fe20005761670 */
[----:B------:R-:W-:Y:S01]  /*23630*/  FMUL R153, R153, UR20 ;  /* 0x0000001499997c20 */ /* 0x000fe20008400000 */
[----:B------:R-:W-:Y:S01]  /*23640*/  F2FP.SATFINITE.E5M2.F32.PACK_AB_MERGE_C R4, RZ, R4, RZ ;  /* 0x00000004ff04723e */ /* 0x000fe200048060ff */
[----:B------:R-:W-:Y:S01]  /*23650*/  FMUL R154, R154, UR20 ;  /* 0x000000149a9a7c20 */ /* 0x000fe20008400000 */
        /* <DEDUP_REMOVED lines=10> */
[----:B------:R-:W-:-:S02]  /*23700*/  ISETP.LT.OR P3, PT, R0, 0x2, !P2 ;  /* 0x000000020000780c */ /* 0x000fc40005761670 */
        /* <DEDUP_REMOVED lines=11> */
[----:B------:R3:W-:Y:S01]  /*237c0*/  @!P3 STG.E.U8 desc[UR14][R26.64+0x1], R5 ;  /* 0x000001051a00b986 */ /* 0x0007e2000c10110e */
[----:B------:R-:W-:-:S03]  /*237d0*/  ISETP.LT.OR P3, PT, R0, 0xa, !P1 ;  /* 0x0000000a0000780c */ /* 0x000fc60004f61670 */
[----:B------:R-:W-:Y:S01]  /*237e0*/  @!P5 STG.E.U8 desc[UR14][R24.64+0x8], R6 ;  /* 0x000008061800d986 */ /* 0x000fe2000c10110e */
[----:B------:R-:W-:Y:S02]  /*237f0*/  ISETP.LT.OR P5, PT, R0, 0x9, !P2 ;  /* 0x000000090000780c */ /* 0x000fe400057a1670 */
[----:B------:R-:W-:Y:S01]  /*23800*/  F2FP.SATFINITE.E5M2.F32.PACK_AB_MERGE_C R8, RZ, R8, RZ ;  /* 0x00000008ff08723e */ /* 0x000fe200048060ff */
[----:B------:R-:W4:Y:S01]  /*23810*/  LDL.LU R36, [R1+0x204] ;  /* 0x0002040001247983 */ /* 0x000f220000300800 */
[----:B------:R-:W-:Y:S02]  /*23820*/  F2FP.SATFINITE.E5M2.F32.PACK_AB_MERGE_C R9, RZ, R9, RZ ;  /* 0x00000009ff09723e */ /* 0x000fe400048060ff */
[----:B------:R-:W-:Y:S01]  /*23830*/  F2FP.SATFINITE.E5M2.F32.PACK_AB_MERGE_C R10, RZ, R10, RZ ;  /* 0x0000000aff0a723e */ /* 0x000fe200048060ff */
[----:B------:R-:W-:Y:S01]  /*23840*/  FMUL R172, R172, UR20 ;  /* 0x00000014acac7c20 */ /* 0x000fe20008400000 */
[----:B------:R-:W-:Y:S01]  /*23850*/  F2FP.SATFINITE.E5M2.F32.PACK_AB_MERGE_C R11, RZ, R11, RZ ;  /* 0x0000000bff0b723e */ /* 0x000fe200048060ff */
[----:B------:R-:W-:Y:S01]  /*23860*/  @!P3 STG.E.U8 desc[UR14][R24.64+0x9], R7 ;  /* 0x000009071800b986 */ /* 0x000fe2000c10110e */
[----:B------:R-:W-:-:S03]  /*23870*/  ISETP.LT.OR P3, PT, R0, 0xa, !P2 ;  /* 0x0000000a0000780c */ /* 0x000fc60005761670 */
[----:B------:R-:W-:Y:S01]  /*23880*/  @!P5 STG.E.U8 desc[UR14][R26.64+0x8], R8 ;  /* 0x000008081a00d986 */ /* 0x000fe2000c10110e */
[C---:B------:R-:W-:Y:S02]  /*23890*/  ISETP.LT.OR P5, PT, R0.reuse, 0x11, !P1 ;  /* 0x000000110000780c */ /* 0x040fe40004fa1670 */
        /* <DEDUP_REMOVED lines=14> */
[----:B------:R-:W4:Y:S04]  /*23980*/  LDL.LU R32, [R1+0x210] ;  /* 0x0002100001207983 */ /* 0x000f280000300800 */
[----:B------:R-:W-:Y:S01]  /*23990*/  @!P3 STG.E.U8 desc[UR14][R24.64+0x11], R11 ;  /* 0x0000110b1800b986 */ /* 0x000fe2000c10110e */
[----:B------:R-:W-:-:S03]  /*239a0*/  ISETP.LT.OR P3, PT, R0, 0x12, !P2 ;  /* 0x000000120000780c */ /* 0x000fc60005761670 */
[----:B------:R-:W-:Y:S01]  /*239b0*/  @!P5 STG.E.U8 desc[UR14][R26.64+0x10], R12 ;  /* 0x0000100c1a00d986 */ /* 0x000fe2000c10110e */
[----:B------:R-:W-:Y:S02]  /*239c0*/  ISETP.LT.OR P5, PT, R0, 0x19, !P1 ;  /* 0x000000190000780c */ /* 0x000fe40004fa1670 */
[----:B------:R-:W-:Y:S01]  /*239d0*/  F2FP.SATFINITE.E5M2.F32.PACK_AB_MERGE_C R19, RZ, R19, RZ ;  /* 0x00000013ff13723e */ /* 0x000fe200048060ff */
[----:B------:R-:W-:Y:S01]  /*239e0*/  FMUL R174, R174, UR20 ;  /* 0x00000014aeae7c20 */ /* 0x000fe20008400000 */
[----:B------:R-:W-:Y:S01]  /*239f0*/  F2FP.SATFINITE.E5M2.F32.PACK_AB_MERGE_C R20, RZ, R20, RZ ;  /* 0x00000014ff14723e */ /* 0x000fe200048060ff */
[----:B------:R-:W-:Y:S01]  /*23a00*/  FMUL R175, R175, UR20 ;  /* 0x00000014afaf7c20 */ /* 0x000fe20008400000 */
[----:B------:R-:W-:Y:S01]  /*23a10*/  F2FP.SATFINITE.E5M2.F32.PACK_AB_MERGE_C R21, RZ, R21, RZ ;  /* 0x00000015ff15723e */ /* 0x000fe200048060ff */
[----:B------:R-:W-:Y:S01]  /*23a20*/  FMUL R176, R176, UR20 ;  /* 0x00000014b0b07c20 */ /* 0x000fe20008400000 */
[C---:B------:R-:W-:Y:S01]  /*23a30*/  ISETP.LT.OR P6, PT, R0.reuse, 0x29, !P2 ;  /* 0x000000290000780c */ /* 0x040fe200057c1670 */
        /* <DEDUP_REMOVED lines=10> */
[----:B------:R-:W-:Y:S01]  /*23ae0*/  F2FP.SATFINITE.E5M2.F32.PACK_AB_MERGE_C R153, RZ, R153, RZ ;  /* 0x00000099ff99723e */ /* 0x000fe200048060ff */
        /* <DEDUP_REMOVED lines=37> */
[----:B0-----:R-:W-:Y:S01]  /*23d40*/  F2FP.SATFINITE.E5M2.F32.PACK_AB_MERGE_C R3, RZ, R166, RZ ;  /* 0x000000a6ff03723e */ /* 0x001fe200048060ff */
[----:B------:R-:W-:Y:S01]  /*23d50*/  FMUL R189, R189, UR20 ;  /* 0x00000014bdbd7c20 */ /* 0x000fe20008400000 */
[----:B------:R-:W-:Y:S01]  /*23d60*/  F2FP.SATFINITE.E5M2.F32.PACK_AB_MERGE_C R167, RZ, R167, RZ ;  /* 0x000000a7ffa7723e */ /* 0x000fe200048060ff */
[----:B------:R-:W-:Y:S01]  /*23d70*/  FMUL R190, R190, UR20 ;  /* 0x00000014bebe7c20 */ /* 0x000fe20008400000 */
[----:B---3--:R-:W-:Y:S01]  /*23d80*/  F2FP.SATFINITE.E5M2.F32.PACK_AB_MERGE_C R5, RZ, R168, RZ ;  /* 0x000000a8ff05723e */ /* 0x008fe200048060ff */
[----:B------:R-:W-:Y:S01]  /*23d90*/  FMUL R191, R191, UR20 ;  /* 0x00000014bfbf7c20 */ /* 0x000fe20008400000 */
[----:B------:R-:W-:Y:S01]  /*23da0*/  F2FP.SATFINITE.E5M2.F32.PACK_AB_MERGE_C R169, RZ, R169, RZ ;  /* 0x000000a9ffa9723e */ /* 0x000fe200048060ff */
[----:B------:R-:W-:Y:S01]  /*23db0*/  @!P3 STG.E.U8 desc[UR14][R24.64+0x29], R23 ;  /* 0x000029171800b986 */ /* 0x000fe2000c10110e */
[----:B------:R-:W-:-:S03]  /*23dc0*/  ISETP.LT.OR P3, PT, R0, 0x31, !P1 ;  /* 0x000000310000780c */ /* 0x000fc60004f61670 */
[----:B------:R-:W-:Y:S01]  /*23dd0*/  @!P6 STG.E.U8 desc[UR14][R26.64+0x28], R152 ;  /* 0x000028981a00e986 */ /* 0x000fe2000c10110e */
[----:B------:R-:W-:-:S03]  /*23de0*/  ISETP.LT.OR P6, PT, R0, 0x32, !P1 ;  /* 0x000000320000780c */ /* 0x000fc60004fc1670 */
[----:B------:R-:W-:Y:S01]  /*23df0*/  @!P5 STG.E.U8 desc[UR14][R26.64+0x29], R153 ;  /* 0x000029991a00d986 */ /* 0x000fe2000c10110e */
[----:B------:R-:W-:Y:S02]  /*23e00*/  ISETP.LT.OR P5, PT, R0, 0x31, !P2 ;  /* 0x000000310000780c */ /* 0x000fe400057a1670 */
[----:B------:R-:W-:Y:S01]  /*23e10*/  F2FP.SATFINITE.E5M2.F32.PACK_AB_MERGE_C R171, RZ, R171, RZ ;  /* 0x000000abffab723e */ /* 0x000fe200048060ff */
[----:B------:R-:W-:Y:S01]  /*23e20*/  FMUL R192, R192, UR20 ;  /* 0x00000014c0c07c20 */ /* 0x000fe20008400000 */
[----:B------:R-:W-:Y:S01]  /*23e30*/  F2FP.SATFINITE.E5M2.F32.PACK_AB_MERGE_C R173, RZ, R173, RZ ;  /* 0x000000adffad723e */ /* 0x000fe200048060ff */
[----:B------:R-:W-:Y:S01]  /*23e40*/  @!P3 STG.E.U8 desc[UR14][R24.64+0x30], R154 ;  /* 0x0000309a1800b986 */ /* 0x000fe2000c10110e */
[----:B------:R-:W-:-:S03]  /*23e50*/  ISETP.LT.OR P3, PT, R0, 0x32, !P2 ;  /* 0x000000320000780c */ /* 0x000fc60005761670 */
[----:B------:R-:W-:Y:S01]  /*23e60*/  @!P6 STG.E.U8 desc[UR14][R24.64+0x31], R155 ;  /* 0x0000319b1800e986 */ /* 0x000fe2000c10110e */
[----:B------:R-:W-:-:S03]  /*23e70*/  ISETP.LT.OR P6, PT, R0, 0x39, !P1 ;  /* 0x000000390000780c */ /* 0x000fc60004fc1670 */
[----:B------:R-:W-:Y:S01]  /*23e80*/  @!P5 STG.E.U8 desc[UR14][R26.64+0x30], R156 ;  /* 0x0000309c1a00d986 */ /* 0x000fe2000c10110e */
[----:B------:R-:W-:Y:S01]  /*23e90*/  ISETP.LT.OR P5, PT, R0, 0x3a, !P1 ;  /* 0x0000003a0000780c */ /* 0x000fe20004fa1670 */
[----:B------:R-:W-:Y:S01]  /*23ea0*/  FMUL R193, R193, UR20 ;  /* 0x00000014c1c17c20 */ /* 0x000fe20008400000 */
[----:B------:R-:W-:Y:S01]  /*23eb0*/  FMUL R194, R194, UR20 ;  /* 0x00000014c2c27c20 */ /* 0x000fe20008400000 */
[----:B------:R-:W-:Y:S01]  /*23ec0*/  FMUL R195, R195, UR20 ;  /* 0x00000014c3c37c20 */ /* 0x000fe20008400000 */
[----:B------:R-:W-:Y:S01]  /*23ed0*/  FMUL R196, R196, UR20 ;  /* 0x00000014c4c47c20 */ /* 0x000fe20008400000 */
        /* <DEDUP_REMOVED lines=30> */
[----:B------:R0:W-:Y:S01]  /*240c0*/  @!P3 STG.E.U8 desc[UR14][R24.64+0x48], R3 ;  /* 0x000048031800b986 */ /* 0x0001e2000c10110e */
[----:B------:R-:W-:-:S03]  /*240d0*/  ISETP.LT.OR P3, PT, R0, 0x4a, !P2 ;  /* 0x0000004a0000780c */ /* 0x000fc60005761670 */
[----:B------:R-:W-:Y:S01]  /*240e0*/  @!P6 STG.E.U8 desc[UR14][R24.64+0x49], R167 ;  /* 0x000049a71800e986 */ /* 0x000fe2000c10110e */
[----:B------:R-:W-:-:S03]  /*240f0*/  ISETP.LT.OR P6, PT, R0, 0x51, !P1 ;  /* 0x000000510000780c */ /* 0x000fc60004fc1670 */
[----:B------:R3:W-:Y:S01]  /*24100*/  @!P5 STG.E.U8 desc[UR14][R26.64+0x48], R5 ;  /* 0x000048051a00d986 */ /* 0x0007e2000c10110e */
[C---:B------:R-:W-:Y:S02]  /*24110*/  ISETP.LT.OR P5, PT, R0.reuse, 0x52, !P1 ;  /* 0x000000520000780c */ /* 0x040fe40004fa1670 */
[----:B0-----:R-:W-:Y:S01]  /*24120*/  F2FP.SATFINITE.E5M2.F32.PACK_AB_MERGE_C R3, RZ, R170, RZ ;  /* 0x000000aaff03723e */ /* 0x001fe200048060ff */
[----:B------:R-:W-:Y:S02]  /*24130*/  FMUL R209, R209, UR20 ;  /* 0x00000014d1d17c20 */ /* 0x000fe40008400000 */
[----:B------:R-:W-:Y:S01]  /*24140*/  @!P3 STG.E.U8 desc[UR14][R26.64+0x49], R169 ;  /* 0x000049a91a00b986 */ /* 0x000fe2000c10110e */
[----:B------:R-:W-:-:S03]  /*24150*/  ISETP.LT.OR P3, PT, R0, 0x51, !P2 ;  /* 0x000000510000780c */ /* 0x000fc60005761670 */
[----:B------:R0:W-:Y:S01]  /*24160*/  @!P6 STG.E.U8 desc[UR14][R24.64+0x50], R3 ;  /* 0x000050031800e986 */ /* 0x0001e2000c10110e */
[C---:B------:R-:W-:Y:S02]  /*24170*/  ISETP.LT.OR P6, PT, R0.reuse, 0x52, !P2 ;  /* 0x000000520000780c */ /* 0x040fe400057c1670 */
[----:B---3--:R-:W-:Y:S01]  /*24180*/  F2FP.SATFINITE.E5M2.F32.PACK_AB_MERGE_C R5, RZ, R172, RZ ;  /* 0x000000acff05723e */ /* 0x008fe200048060ff */
        /* <DEDUP_REMOVED lines=10> */
[----:B0-----:R-:W-:Y:S01]  /*24230*/  F2FP.SATFINITE.E5M2.F32.PACK_AB_MERGE_C R3, RZ, R174, RZ ;  /* 0x000000aeff03723e */ /* 0x001fe200048060ff */
[----:B------:R-:W-:Y:S01]  /*24240*/  FMUL R214, R214, UR20 ;  /* 0x00000014d6d67c20 */ /* 0x000fe20008400000 */
[----:B------:R-:W-:Y:S01]  /*24250*/  F2FP.SATFINITE.E5M2.F32.PACK_AB_MERGE_C R175, RZ, R175, RZ ;  /* 0x000000afffaf723e */ /* 0x000fe200048060ff */
[----:B------:R-:W-:Y:S01]  /*24260*/  FMUL R215, R215, UR20 ;  /* 0x00000014d7d77c20 */ /* 0x000fe20008400000 */
[----:B------:R-:W-:Y:S01]  /*24270*/  FMUL R216, R216, UR20 ;  /* 0x00000014d8d87c20 */ /* 0x000fe20008400000 */
[----:B------:R0:W-:Y:S01]  /*24280*/  @!P5 STG.E.U8 desc[UR14][R24.64+0x58], R3 ;  /* 0x000058031800d986 */ /* 0x0001e2000c10110e */
[C---:B------:R-:W-:Y:S02]  /*24290*/  ISETP.LT.OR P5, PT, R0.reuse, 0x5a, !P2 ;  /* 0x0000005a0000780c */ /* 0x040fe400057a1670 */
[----:B---3--:R-:W-:Y:S01]  /*242a0*/  F2FP.SATFINITE.E5M2.F32.PACK_AB_MERGE_C R5, RZ, R176, RZ ;  /* 0x000000b0ff05723e */ /* 0x008fe200048060ff */
[----:B------:R-:W-:Y:S01]  /*242b0*/  @!P3 STG.E.U8 desc[UR14][R24.64+0x59], R175 ;  /* 0x000059af1800b986 */ /* 0x000fe2000c10110e */
[----:B------:R-:W-:-:S03]  /*242c0*/  ISETP.LT.OR P3, PT, R0, 0x61, !P1 ;  /* 0x000000610000780c */ /* 0x000fc60004f61670 */
[----:B------:R3:W-:Y:S01]  /*242d0*/  @!P6 STG.E.U8 desc[UR14][R26.64+0x58], R5 ;  /* 0x000058051a00e986 */ /* 0x0007e2000c10110e */
[----:B------:R-:W-:Y:S02]  /*242e0*/  ISETP.LT.OR P6, PT, R0, 0x62, !P1 ;  /* 0x000000620000780c */ /* 0x000fe40004fc1670 */
[----:B------:R-:W-:Y:S01]  /*242f0*/  F2FP.SATFINITE.E5M2.F32.PACK_AB_MERGE_C R177, RZ, R177, RZ ;  /* 0x000000b1ffb1723e */ /* 0x000fe200048060ff */
[----:B------:R-:W-:Y:S01]  /*24300*/  FMUL R217, R217, UR20 ;  /* 0x00000014d9d97c20 */ /* 0x000fe20008400000 */
[----:B0-----:R-:W-:Y:S01]  /*24310*/  F2FP.SATFINITE.E5M2.F32.PACK_AB_MERGE_C R3, RZ, R178, RZ ;  /* 0x000000b2ff03723e */ /* 0x001fe200048060ff */
[----:B------:R-:W-:Y:S01]  /*24320*/  FMUL R218, R218, UR20 ;  /* 0x00000014dada7c20 */ /* 0x000fe20008400000 */
[----:B------:R-:W-:Y:S01]  /*24330*/  F2FP.SATFINITE.E5M2.F32.PACK_AB_MERGE_C R179, RZ, R179, RZ ;  /* 0x000000b3ffb3723e */ /* 0x000fe200048060ff */
[----:B------:R-:W-:Y:S01]  /*24340*/  @!P5 STG.E.U8 desc[UR14][R26.64+0x59], R177 ;  /* 0x000059b11a00d986 */ /* 0x000fe2000c10110e */
[----:B------:R-:W-:-:S03]  /*24350*/  ISETP.LT.OR P5, PT, R0, 0x61, !P2 ;  /* 0x000000610000780c */ /* 0x000fc600057a1670 */
[----:B------:R0:W-:Y:S01]  /*24360*/  @!P3 STG.E.U8 desc[UR14][R24.64+0x60], R3 ;  /* 0x000060031800b986 */ /* 0x0001e2000c10110e */
[----:B------:R-:W-:-:S03]  /*24370*/  ISETP.LT.OR P3, PT, R0, 0x62, !P2 ;  /* 0x000000620000780c */ /* 0x000fc60005761670 */
[----:B------:R-:W-:Y:S01]  /*24380*/  @!P6 STG.E.U8 desc[UR14][R24.64+0x61], R179 ;  /* 0x000061b31800e986 */ /* 0x000fe2000c10110e */
[----:B------:R-:W-:Y:S02]  /*24390*/  ISETP.LT.OR P6, PT, R0, 0x69, !P1 ;  /* 0x000000690000780c */ /* 0x000fe40004fc1670 */
[----:B---3--:R-:W-:Y:S01]  /*243a0*/  F2FP.SATFINITE.E5M2.F32.PACK_AB_MERGE_C R5, RZ, R180, RZ ;  /* 0x000000b4ff05723e */ /* 0x008fe200048060ff */
[----:B------:R-:W-:Y:S01]  /*243b0*/  FMUL R219, R219, UR20 ;  /* 0x00000014dbdb7c20 */ /* 0x000fe20008400000 */
[----:B------:R-:W-:Y:S01]  /*243c0*/  F2FP.SATFINITE.E5M2.F32.PACK_AB_MERGE_C R181, RZ, R181, RZ ;  /* 0x000000b5ffb5723e */ /* 0x000fe200048060ff */
[----:B------:R-:W-:Y:S01]  /*243d0*/  FMUL R220, R220, UR20 ;  /* 0x00000014dcdc7c20 */ /* 0x000fe20008400000 */
[----:B------:R-:W-:Y:S01]  /*243e0*/  FMUL R221, R221, UR20 ;  /* 0x00000014dddd7c20 */ /* 0x000fe20008400000 */
[----:B------:R3:W-:Y:S01]  /*243f0*/  @!P5 STG.E.U8 desc[UR14][R26.64+0x60], R5 ;  /* 0x000060051a00d986 */ /* 0x0007e2000c10110e */
[C---:B------:R-:W-:Y:S02]  /*24400*/  ISETP.LT.OR P5, PT, R0.reuse, 0x6a, !P1 ;  /* 0x0000006a0000780c */ /* 0x040fe40004fa1670 */
[----:B0-----:R-:W-:Y:S01]  /*24410*/  F2FP.SATFINITE.E5M2.F32.PACK_AB_MERGE_C R3, RZ, R182, RZ ;  /* 0x000000b6ff03723e */ /* 0x001fe200048060ff */
[----:B------:R-:W-:Y:S01]  /*24420*/  @!P3 STG.E.U8 desc[UR14][R26.64+0x61], R181 ;  /* 0x000061b51a00b986 */ /* 0x000fe2000c10110e */
[----:B------:R-:W-:-:S03]  /*24430*/  ISETP.LT.OR P3, PT, R0, 0x69, !P2 ;  /* 0x000000690000780c */ /* 0x000fc60005761670 */
[----:B------:R0:W-:Y:S01]  /*24440*/  @!P6 STG.E.U8 desc[UR14][R24.64+0x68], R3 ;  /* 0x000068031800e986 */ /* 0x0001e2000c10110e */
[----:B------:R-:W-:Y:S02]  /*24450*/  ISETP.LT.OR P6, PT, R0, 0x6a, !P2 ;  /* 0x0000006a0000780c */ /* 0x000fe400057c1670 */
[----:B------:R-:W-:Y:S01]  /*24460*/  F2FP.SATFINITE.E5M2.F32.PACK_AB_MERGE_C R183, RZ, R183, RZ ;  /* 0x000000b7ffb7723e */ /* 0x000fe200048060ff */
[----:B------:R-:W-:Y:S01]  /*24470*/  FMUL R222, R222, UR20 ;  /* 0x00000014dede7c20 */ /* 0x000fe20008400000 */
[----:B---3--:R-:W-:Y:S01]  /*24480*/  F2FP.SATFINITE.E5M2.F32.PACK_AB_MERGE_C R5, RZ, R184, RZ ;  /* 0x000000b8ff05723e */ /* 0x008fe200048060ff */
        /* <DEDUP_REMOVED lines=57> */
[----:B------:R-:W4:Y:S01]  /*24820*/  LDL.LU R39, [R1+0x214] ;  /* 0x0002140001277983 */ /* 0x000f220000300800 */
[----:B---3--:R-:W-:-:S03]  /*24830*/  F2FP.SATFINITE.E5M2.F32.PACK_AB_MERGE_C R5, RZ, R200, RZ ;  /* 0x000000c8ff05723e */ /* 0x008fc600048060ff */
[----:B------:R0:W-:Y:S01]  /*24840*/  @!P5 STG.E.U8 desc[UR14][R24.64+0x88], R3 ;  /* 0x000088031800d986 */ /* 0x0001e2000c10110e */
[----:B------:R-:W-:-:S03]  /*24850*/  ISETP.LT.OR P5, PT, R0, 0x8a, !P2 ;  /* 0x0000008a0000780c */ /* 0x000fc600057a1670 */
[----:B------:R-:W-:Y:S01]  /*24860*/  @!P3 STG.E.U8 desc[UR14][R24.64+0x89], R199 ;  /* 0x000089c71800b986 */ /* 0x000fe2000c10110e */
[----:B------:R-:W-:-:S03]  /*24870*/  ISETP.LT.OR P3, PT, R0, 0x91, !P1 ;  /* 0x000000910000780c */ /* 0x000fc60004f61670 */
[----:B------:R3:W-:Y:S01]  /*24880*/  @!P6 STG.E.U8 desc[UR14][R26.64+0x88], R5 ;  /* 0x000088051a00e986 */ /* 0x0007e2000c10110e */
[----:B------:R-:W-:Y:S02]  /*24890*/  ISETP.LT.OR P6, PT, R0, 0x92, !P1 ;  /* 0x000000920000780c */ /* 0x000fe40004fc1670 */
[----:B------:R-:W-:Y:S01]  /*248a0*/  F2FP.SATFINITE.E5M2.F32.PACK_AB_MERGE_C R201, RZ, R201, RZ ;  /* 0x000000c9ffc9723e */ /* 0x000fe200048060ff */
[----:B------:R-:W-:Y:S01]  /*248b0*/  FMUL R235, R235, UR20 ;  /* 0x00000014ebeb7c20 */ /* 0x000fe20008400000 */
[----:B0-----:R-:W-:Y:S01]  /*248c0*/  F2FP.SATFINITE.E5M2.F32.PACK_AB_MERGE_C R3, RZ, R202, RZ ;  /* 0x000000caff03723e */ /* 0x001fe200048060ff */
[----:B------:R-:W4:Y:S01]  /*248d0*/  LDL.LU R38, [R1+0x218] ;  /* 0x0002180001267983 */ /* 0x000f220000300800 */
[----:B------:R-:W-:Y:S01]  /*248e0*/  F2FP.SATFINITE.E5M2.F32.PACK_AB_MERGE_C R203, RZ, R203, RZ ;  /* 0x000000cbffcb723e */ /* 0x000fe200048060ff */
[----:B------:R-:W-:Y:S01]  /*248f0*/  FMUL R236, R236, UR20 ;  /* 0x00000014ecec7c20 */ /* 0x000fe20008400000 */
[----:B------:R-:W-:Y:S01]  /*24900*/  F2FP.SATFINITE.E5M2.F32.PACK_AB_MERGE_C R205, RZ, R205, RZ ;  /* 0x000000cdffcd723e */ /* 0x000fe200048060ff */
[----:B------:R-:W-:Y:S01]  /*24910*/  @!P5 STG.E.U8 desc[UR14][R26.64+0x89], R201 ;  /* 0x000089c91a00d986 */ /* 0x000fe2000c10110e */
[C---:B------:R-:W-:Y:S01]  /*24920*/  ISETP.LT.OR P5, PT, R0.reuse, 0x91, !P2 ;  /* 0x000000910000780c */ /* 0x040fe200057a1670 */
[----:B--2---:R-:W-:Y:S01]  /*24930*/  FMUL R2, R37, UR20 ;  /* 0x0000001425027c20 */ /* 0x004fe20008400000 */
[----:B---3--:R-:W-:Y:S01]  /*24940*/  F2FP.SATFINITE.E5M2.F32.PACK_AB_MERGE_C R5, RZ, R204, RZ ;  /* 0x000000ccff05723e */ /* 0x008fe200048060ff */
[----:B------:R0:W-:Y:S01]  /*24950*/  @!P3 STG.E.U8 desc[UR14][R24.64+0x90], R3 ;  /* 0x000090031800b986 */ /* 0x0001e2000c10110e */
[C---:B------:R-:W-:Y:S01]  /*24960*/  ISETP.LT.OR P3, PT, R0.reuse, 0x92, !P2 ;  /* 0x000000920000780c */ /* 0x040fe20005761670 */
[----:B------:R-:W-:Y:S01]  /*24970*/  FMUL R237, R237, UR20 ;  /* 0x00000014eded7c20 */ /* 0x000fe20008400000 */
[----:B------:R-:W-:Y:S01]  /*24980*/  F2FP.SATFINITE.E5M2.F32.PACK_AB_MERGE_C R207, RZ, R207, RZ ;  /* 0x000000cfffcf723e */ /* 0x000fe200048060ff */
[----:B------:R-:W-:Y:S01]  /*24990*/  @!P6 STG.E.U8 desc[UR14][R24.64+0x91], R203 ;  /* 0x000091cb1800e986 */ /* 0x000fe2000c10110e */
[----:B------:R-:W-:-:S02]  /*249a0*/  ISETP.LT.OR P6, PT, R0, 0x99, !P1 ;  /* 0x000000990000780c */ /* 0x000fc40004fc1670 */
[----:B------:R-:W-:Y:S01]  /*249b0*/  F2FP.SATFINITE.E5M2.F32.PACK_AB_MERGE_C R209, RZ, R209, RZ ;  /* 0x000000d1ffd1723e */ /* 0x000fe200048060ff */
[----:B------:R-:W2:Y:S01]  /*249c0*/  LDL.LU R37, [R1+0x21c] ;  /* 0x00021c0001257983 */ /* 0x000ea20000300800 */
[----:B------:R-:W-:Y:S02]  /*249d0*/  F2FP.SATFINITE.E5M2.F32.PACK_AB_MERGE_C R211, RZ, R211, RZ ;  /* 0x000000d3ffd3723e */ /* 0x000fe400048060ff */
[----:B------:R-:W-:Y:S01]  /*249e0*/  F2FP.SATFINITE.E5M2.F32.PACK_AB_MERGE_C R213, RZ, R213, RZ ;  /* 0x000000d5ffd5723e */ /* 0x000fe200048060ff */
[----:B------:R3:W-:Y:S01]  /*249f0*/  @!P5 STG.E.U8 desc[UR14][R26.64+0x90], R5 ;  /* 0x000090051a00d986 */ /* 0x0007e2000c10110e */
[C---:B------:R-:W-:Y:S02]  /*24a00*/  ISETP.LT.OR P5, PT, R0.reuse, 0x9a, !P1 ;  /* 0x0000009a0000780c */ /* 0x040fe40004fa1670 */
[----:B0-----:R-:W-:Y:S01]  /*24a10*/  F2FP.SATFINITE.E5M2.F32.PACK_AB_MERGE_C R3, RZ, R206, RZ ;  /* 0x000000ceff03723e */ /* 0x001fe200048060ff */
[----:B------:R-:W-:Y:S01]  /*24a20*/  @!P3 STG.E.U8 desc[UR14][R26.64+0x91], R205 ;  /* 0x000091cd1a00b986 */ /* 0x000fe2000c10110e */
[----:B------:R-:W-:-:S02]  /*24a30*/  ISETP.LT.OR P3, PT, R0, 0x99, !P2 ;  /* 0x000000990000780c */ /* 0x000fc40005761670 */
[----:B------:R-:W-:Y:S01]  /*24a40*/  F2FP.SATFINITE.E5M2.F32.PACK_AB_MERGE_C R215, RZ, R215, RZ ;  /* 0x000000d7ffd7723e */ /* 0x000fe200048060ff */
[----:B------:R0:W-:Y:S01]  /*24a50*/  @!P6 STG.E.U8 desc[UR14][R24.64+0x98], R3 ;  /* 0x000098031800e986 */ /* 0x0001e2000c10110e */
[C---:B------:R-:W-:Y:S02]  /*24a60*/  ISETP.LT.OR P6, PT, R0.reuse, 0x9a, !P2 ;  /* 0x0000009a0000780c */ /* 0x040fe400057c1670 */
[----:B------:R-:W-:Y:S02]  /*24a70*/  F2FP.SATFINITE.E5M2.F32.PACK_AB_MERGE_C R217, RZ, R217, RZ ;  /* 0x000000d9ffd9723e */ /* 0x000fe400048060ff */
[----:B---3--:R-:W-:Y:S01]  /*24a80*/  F2FP.SATFINITE.E5M2.F32.PACK_AB_MERGE_C R5, RZ, R208, RZ ;  /* 0x000000d0ff05723e */ /* 0x008fe200048060ff */
[----:B------:R-:W-:Y:S01]  /*24a90*/  @!P5 STG.E.U8 desc[UR14][R24.64+0x99], R207 ;  /* 0x000099cf1800d986 */ /* 0x000fe2000c10110e */
[C---:B------:R-:W-:Y:S02]  /*24aa0*/  ISETP.LT.OR P5, PT, R0.reuse, 0xa1, !P1 ;  /* 0x000000a10000780c */ /* 0x040fe40004fa1670 */
[----:B------:R-:W-:Y:S01]  /*24ab0*/  F2FP.SATFINITE.E5M2.F32.PACK_AB_MERGE_C R219, RZ, R219, RZ ;  /* 0x000000dbffdb723e */ /* 0x000fe200048060ff */
[----:B------:R3:W-:Y:S01]  /*24ac0*/  @!P3 STG.E.U8 desc[UR14][R26.64+0x98], R5 ;  /* 0x000098051a00b986 */ /* 0x0007e2000c10110e */
[----:B------:R-:W-:-:S02]  /*24ad0*/  ISETP.LT.OR P3, PT, R0, 0xa2, !P1 ;  /* 0x000000a20000780c */ /* 0x000fc40004f61670 */
[----:B0-----:R-:W-:Y:S01]  /*24ae0*/  F2FP.SATFINITE.E5M2.F32.PACK_AB_MERGE_C R3, RZ, R210, RZ ;  /* 0x000000d2ff03723e */ /* 0x001fe200048060ff */
[----:B------:R-:W-:Y:S01]  /*24af0*/  @!P6 STG.E.U8 desc[UR14][R26.64+0x99], R209 ;  /* 0x000099d11a00e986 */ /* 0x000fe2000c10110e */
[C---:B------:R-:W-:Y:S02]  /*24b00*/  ISETP.LT.OR P6, PT, R0.reuse, 0xa1, !P2 ;  /* 0x000000a10000780c */ /* 0x040fe400057c1670 */
[----:B------:R-:W-:Y:S02]  /*24b10*/  F2FP.SATFINITE.E5M2.F32.PACK_AB_MERGE_C R221, RZ, R221, RZ ;  /* 0x000000ddffdd723e */ /* 0x000fe400048060ff */
[----:B------:R-:W-:Y:S01]  /*24b20*/  F2FP.SATFINITE.E5M2.F32.PACK_AB_MERGE_C R223, RZ, R223, RZ ;  /* 0x000000dfffdf723e */ /* 0x000fe200048060ff */
[----:B------:R0:W-:Y:S01]  /*24b30*/  @!P5 STG.E.U8 desc[UR14][R24.64+0xa0], R3 ;  /* 0x0000a0031800d986 */ /* 0x0001e2000c10110e */
[C---:B------:R-:W-:Y:S02]  /*24b40*/  ISETP.LT.OR P5, PT, R0.reuse, 0xa2, !P2 ;  /* 0x000000a20000780c */ /* 0x040fe400057a1670 */
[----:B---3--:R-:W-:Y:S01]  /*24b50*/  F2FP.SATFINITE.E5M2.F32.PACK_AB_MERGE_C R5, RZ, R212, RZ ;  /* 0x000000d4ff05723e */ /* 0x008fe200048060ff */
[----:B------:R-:W-:Y:S01]  /*24b60*/  @!P3 STG.E.U8 desc[UR14][R24.64+0xa1], R211 ;  /* 0x0000a1d31800b986 */ /* 0x000fe2000c10110e */
[----:B------:R-:W-:-:S02]  /*24b70*/  ISETP.LT.OR P3, PT, R0, 0xa9, !P1 ;  /* 0x000000a90000780c */ /* 0x000fc40004f61670 */
[----:B------:R-:W-:Y:S01]  /*24b80*/  F2FP.SATFINITE.E5M2.F32.PACK_AB_MERGE_C R225, RZ, R225, RZ ;  /* 0x000000e1ffe1723e */ /* 0x000fe200048060ff */
[----:B------:R3:W-:Y:S01]  /*24b90*/  @!P6 STG.E.U8 desc[UR14][R26.64+0xa0], R5 ;  /* 0x0000a0051a00e986 */ /* 0x0007e2000c10110e */
[C---:B------:R-:W-:Y:S02]  /*24ba0*/  ISETP.LT.OR P6, PT, R0.reuse, 0xaa, !P1 ;  /* 0x000000aa0000780c */ /* 0x040fe40004fc1670 */
[----:B------:R-:W-:Y:S02]  /*24bb0*/  F2FP.SATFINITE.E5M2.F32.PACK_AB_MERGE_C R227, RZ, R227, RZ ;  /* 0x000000e3ffe3723e */ /* 0x000fe400048060ff */
[----:B0-----:R-:W-:Y:S01]  /*24bc0*/  F2FP.SATFINITE.E5M2.F32.PACK_AB_MERGE_C R3, RZ, R214, RZ ;  /* 0x000000d6ff03723e */ /* 0x001fe200048060ff */
[----:B------:R-:W-:Y:S01]  /*24bd0*/  @!P5 STG.E.U8 desc[UR14][R26.64+0xa1], R213 ;  /* 0x0000a1d51a00d986 */ /* 0x000fe2000c10110e */
[C---:B------:R-:W-:Y:S02]  /*24be0*/  ISETP.LT.OR P5, PT, R0.reuse, 0xa9, !P2 ;  /* 0x000000a90000780c */ /* 0x040fe400057a1670 */
[----:B------:R-:W-:Y:S01]  /*24bf0*/  F2FP.SATFINITE.E5M2.F32.PACK_AB_MERGE_C R229, RZ, R229, RZ ;  /* 0x000000e5ffe5723e */ /* 0x000fe200048060ff */
[----:B------:R0:W-:Y:S01]  /*24c00*/  @!P3 STG.E.U8 desc[UR14][R24.64+0xa8], R3 ;  /* 0x0000a8031800b986 */ /* 0x0001e2000c10110e */
[----:B------:R-:W-:-:S02]  /*24c10*/  ISETP.LT.OR P3, PT, R0, 0xaa, !P2 ;  /* 0x000000aa0000780c */ /* 0x000fc40005761670 */
[----:B---3--:R-:W-:Y:S01]  /*24c20*/  F2FP.SATFINITE.E5M2.F32.PACK_AB_MERGE_C R5, RZ, R216, RZ ;  /* 0x000000d8ff05723e */ /* 0x008fe200048060ff */
[----:B------:R-:W-:Y:S01]  /*24c30*/  @!P6 STG.E.U8 desc[UR14][R24.64+0xa9], R215 ;  /* 0x0000a9d71800e986 */ /* 0x000fe2000c10110e */
[C---:B------:R-:W-:Y:S02]  /*24c40*/  ISETP.LT.OR P6, PT, R0.reuse, 0xb1, !P1 ;  /* 0x000000b10000780c */ /* 0x040fe40004fc1670 */
        /* <DEDUP_REMOVED lines=19> */
[----:B------:R-:W-:-:S05]  /*24d80*/  ISETP.LT.OR P6, PT, R0, 0xb9, !P2 ;  /* 0x000000b90000780c */ /* 0x000fca00057c1670 */
[----:B------:R0:W-:Y:S01]  /*24d90*/  @!P5 STG.E.U8 desc[UR14][R24.64+0xb8], R3 ;  /* 0x0000b8031800d986 */ /* 0x0001e2000c10110e */
[C---:B------:R-:W-:Y:S02]  /*24da0*/  ISETP.LT.OR P5, PT, R0.reuse, 0xba, !P2 ;  /* 0x000000ba0000780c */ /* 0x040fe400057a1670 */
[----:B---3--:R-:W-:Y:S01]  /*24db0*/  F2FP.SATFINITE.E5M2.F32.PACK_AB_MERGE_C R5, RZ, R224, RZ ;  /* 0x000000e0ff05723e */ /* 0x008fe200048060ff */
[----:B------:R-:W-:Y:S01]  /*24dc0*/  @!P3 STG.E.U8 desc[UR14][R24.64+0xb9], R223 ;  /* 0x0000b9df1800b986 */ /* 0x000fe2000c10110e */
[----:B------:R-:W-:-:S03]  /*24dd0*/  ISETP.LT.OR P3, PT, R0, 0xc1, !P1 ;  /* 0x000000c10000780c */ /* 0x000fc60004f61670 */
[----:B------:R3:W-:Y:S01]  /*24de0*/  @!P6 STG.E.U8 desc[UR14][R26.64+0xb8], R5 ;  /* 0x0000b8051a00e986 */ /* 0x0007e2000c10110e */
[----:B------:R-:W-:Y:S02]  /*24df0*/  ISETP.LT.OR P6, PT, R0, 0xc2, !P1 ;  /* 0x000000c20000780c */ /* 0x000fe40004fc1670 */
[----:B0-----:R-:W-:-:S03]  /*24e00*/  F2FP.SATFINITE.E5M2.F32.PACK_AB_MERGE_C R3, RZ, R226, RZ ;  /* 0x000000e2ff03723e */ /* 0x001fc600048060ff */
[----:B------:R-:W-:Y:S01]  /*24e10*/  @!P5 STG.E.U8 desc[UR14][R26.64+0xb9], R225 ;  /* 0x0000b9e11a00d986 */ /* 0x000fe2000c10110e */
[----:B------:R-:W-:-:S03]  /*24e20*/  ISETP.LT.OR P5, PT, R0, 0xc1, !P2 ;  /* 0x000000c10000780c */ /* 0x000fc600057a1670 */
[----:B------:R0:W-:Y:S01]  /*24e30*/  @!P3 STG.E.U8 desc[UR14][R24.64+0xc0], R3 ;  /* 0x0000c0031800b986 */ /* 0x0001e2000c10110e */
[C---:B------:R-:W-:Y:S02]  /*24e40*/  ISETP.LT.OR P3, PT, R0.reuse, 0xc2, !P2 ;  /* 0x000000c20000780c */ /* 0x040fe40005761670 */
[----:B---3--:R-:W-:Y:S01]  /*24e50*/  F2FP.SATFINITE.E5M2.F32.PACK_AB_MERGE_C R5, RZ, R228, RZ ;  /* 0x000000e4ff05723e */ /* 0x008fe200048060ff */
[----:B------:R-:W-:Y:S01]  /*24e60*/  @!P6 STG.E.U8 desc[UR14][R24.64+0xc1], R227 ;  /* 0x0000c1e31800e986 */ /* 0x000fe2000c10110e */
[----:B------:R-:W-:-:S05]  /*24e70*/  ISETP.LT.OR P6, PT, R0, 0xc9, !P1 ;  /* 0x000000c90000780c */ /* 0x000fca0004fc1670 */
[----:B------:R3:W-:Y:S01]  /*24e80*/  @!P5 STG.E.U8 desc[UR14][R26.64+0xc0], R5 ;  /* 0x0000c0051a00d986 */ /* 0x0007e2000c10110e */
[C---:B------:R-:W-:Y:S02]  /*24e90*/  ISETP.LT.OR P5, PT, R0.reuse, 0xca, !P1 ;  /* 0x000000ca0000780c */ /* 0x040fe40004fa1670 */
[----:B0-----:R-:W-:Y:S01]  /*24ea0*/  F2FP.SATFINITE.E5M2.F32.PACK_AB_MERGE_C R3, RZ, R230, RZ ;  /* 0x000000e6ff03723e */ /* 0x001fe200048060ff */
[----:B------:R-:W-:Y:S01]  /*24eb0*/  @!P3 STG.E.U8 desc[UR14][R26.64+0xc1], R229 ;  /* 0x0000c1e51a00b986 */ /* 0x000fe2000c10110e */
[----:B------:R-:W-:-:S03]  /*24ec0*/  ISETP.LT.OR P3, PT, R0, 0xc9, !P2 ;  /* 0x000000c90000780c */ /* 0x000fc60005761670 */
[----:B------:R0:W-:Y:S01]  /*24ed0*/  @!P6 STG.E.U8 desc[UR14][R24.64+0xc8], R3 ;  /* 0x0000c8031800e986 */ /* 0x0001e2000c10110e */
[----:B------:R-:W-:Y:S02]  /*24ee0*/  ISETP.LT.OR P6, PT, R0, 0xca, !P2 ;  /* 0x000000ca0000780c */ /* 0x000fe400057c1670 */
[----:B---3--:R-:W-:-:S03]  /*24ef0*/  F2FP.SATFINITE.E5M2.F32.PACK_AB_MERGE_C R5, RZ, R232, RZ ;  /* 0x000000e8ff05723e */ /* 0x008fc600048060ff */
[----:B------:R-:W-:Y:S01]  /*24f00*/  @!P5 STG.E.U8 desc[UR14][R24.64+0xc9], R231 ;  /* 0x0000c9e71800d986 */ /* 0x000fe2000c10110e */
[----:B------:R-:W-:-:S03]  /*24f10*/  ISETP.LT.OR P5, PT, R0, 0xd1, !P1 ;  /* 0x000000d10000780c */ /* 0x000fc60004fa1670 */
[----:B------:R3:W-:Y:S01]  /*24f20*/  @!P3 STG.E.U8 desc[UR14][R26.64+0xc8], R5 ;  /* 0x0000c8051a00b986 */ /* 0x0007e2000c10110e */
[C---:B------:R-:W-:Y:S02]  /*24f30*/  ISETP.LT.OR P3, PT, R0.reuse, 0xd2, !P1 ;  /* 0x000000d20000780c */ /* 0x040fe40004f61670 */
[----:B0-----:R-:W-:Y:S01]  /*24f40*/  F2FP.SATFINITE.E5M2.F32.PACK_AB_MERGE_C R3, RZ, R234, RZ ;  /* 0x000000eaff03723e */ /* 0x001fe200048060ff */
[----:B------:R-:W-:Y:S01]  /*24f50*/  @!P6 STG.E.U8 desc[UR14][R26.64+0xc9], R233 ;  /* 0x0000c9e91a00e986 */ /* 0x000fe2000c10110e */
[----:B------:R-:W-:Y:S01]  /*24f60*/  ISETP.LT.OR P6, PT, R0, 0xd1, !P2 ;  /* 0x000000d10000780c */ /* 0x000fe200057c1670 */
[----:B----4-:R-:W-:-:S04]  /*24f70*/  FMUL R2, R35, UR20 ;  /* 0x0000001423027c20 */ /* 0x010fc80008400000 */
[----:B------:R0:W-:Y:S01]  /*24f80*/  @!P5 STG.E.U8 desc[UR14][R24.64+0xd0], R3 ;  /* 0x0000d0031800d986 */ /* 0x0001e2000c10110e */
[C---:B------:R-:W-:Y:S02]  /*24f90*/  ISETP.LT.OR P5, PT, R0.reuse, 0xd2, !P2 ;  /* 0x000000d20000780c */ /* 0x040fe400057a1670 */
[----:B---3--:R-:W-:Y:S01]  /*24fa0*/  F2FP.SATFINITE.E5M2.F32.PACK_AB_MERGE_C R5, RZ, R236, RZ ;  /* 0x000000ecff05723e */ /* 0x008fe200048060ff */
[----:B------:R-:W-:Y:S01]  /*24fb0*/  @!P3 STG.E.U8 desc[UR14][R24.64+0xd1], R235 ;  /* 0x0000d1eb1800b986 */ /* 0x000fe2000c10110e */
[----:B------:R-:W-:-:S03]  /*24fc0*/  ISETP.LT.OR P3, PT, R0, 0xd9, !P1 ;  /* 0x000000d90000780c */ /* 0x000fc60004f61670 */
[----:B------:R3:W-:Y:S01]  /*24fd0*/  @!P6 STG.E.U8 desc[UR14][R26.64+0xd0], R5 ;  /* 0x0000d0051a00e986 */ /* 0x0007e2000c10110e */
[----:B------:R-:W-:Y:S01]  /*24fe0*/  ISETP.LT.OR P6, PT, R0, 0xda, !P1 ;  /* 0x000000da0000780c */ /* 0x000fe20004fc1670 */
[----:B0-----:R-:W-:Y:S02]  /*24ff0*/  FMUL R3, R36, UR20 ;  /* 0x0000001424037c20 */ /* 0x001fe40008400000 */
[----:B------:R-:W4:Y:S03]  /*25000*/  LDL.LU R36, [R1+0x220] ;  /* 0x0002200001247983 */ /* 0x000f260000300800 */
[----:B------:R-:W-:Y:S01]  /*25010*/  F2FP.SATFINITE.E5M2.F32.PACK_AB_MERGE_C R9, RZ, R3, RZ ;  /* 0x00000003ff09723e */ /* 0x000fe200048060ff */
[----:B------:R-:W4:Y:S01]  /*25020*/  LDL.LU R35, [R1+0x224] ;  /* 0x0002240001237983 */ /* 0x000f220000300800 */
[----:B---3--:R-:W-:Y:S01]  /*25030*/  F2FP.SATFINITE.E5M2.F32.PACK_AB_MERGE_C R5, RZ, R2, RZ ;  /* 0x00000002ff05723e */ /* 0x008fe200048060ff */
[----:B------:R-:W-:Y:S01]  /*25040*/  FMUL R2, R33, UR20 ;  /* 0x0000001421027c20 */ /* 0x000fe20008400000 */
[----:B------:R-:W-:Y:S01]  /*25050*/  FMUL R3, R32, UR20 ;  /* 0x0000001420037c20 */ /* 0x000fe20008400000 */
[----:B------:R-:W3:Y:S04]  /*25060*/  LDL.LU R33, [R1+0x228] ;  /* 0x0002280001217983 */ /* 0x000ee80000300800 */
[----:B------:R-:W3:Y:S04]  /*25070*/  LDL.LU R32, [R1+0x22c] ;  /* 0x00022c0001207983 */ /* 0x000ee80000300800 */
[----:B------:R-:W-:Y:S01]  /*25080*/  @!P5 STG.E.U8 desc[UR14][R26.64+0xd1], R237 ;  /* 0x0000d1ed1a00d986 */ /* 0x000fe2000c10110e */
[----:B------:R-:W-:-:S03]  /*25090*/  ISETP.LT.OR P5, PT, R0, 0xd9, !P2 ;  /* 0x000000d90000780c */ /* 0x000fc600057a1670 */
[----:B------:R0:W-:Y:S01]  /*250a0*/  @!P3 STG.E.U8 desc[UR14][R24.64+0xd8], R7 ;  /* 0x0000d8071800b986 */ /* 0x0001e2000c10110e */
[----:B------:R-:W-:-:S03]  /*250b0*/  ISETP.LT.OR P3, PT, R0, 0xda, !P2 ;  /* 0x000000da0000780c */ /* 0x000fc60005761670 */
[----:B------:R1:W-:Y:S01]  /*250c0*/  @!P6 STG.E.U8 desc[UR14][R24.64+0xd9], R9 ;  /* 0x0000d9091800e986 */ /* 0x0003e2000c10110e */
[----:B------:R-:W-:Y:S02]  /*250d0*/  ISETP.LT.OR P6, PT, R0, 0xe1, !P1 ;  /* 0x000000e10000780c */ /* 0x000fe40004fc1670 */
[----:B------:R-:W-:Y:S01]  /*250e0*/  F2FP.SATFINITE.E5M2.F32.PACK_AB_MERGE_C R11, RZ, R2, RZ ;  /* 0x00000002ff0b723e */ /* 0x000fe200048060ff */
[----:B------:R-:W3:Y:S04]  /*250f0*/  LDL.LU R40, [R1+0x230] ;  /* 0x0002300001287983 */ /* 0x000ee80000300800 */
[----:B------:R1:W-:Y:S01]  /*25100*/  @!P5 STG.E.U8 desc[UR14][R26.64+0xd8], R5 ;  /* 0x0000d8051a00d986 */ /* 0x0003e2000c10110e */
[----:B0-----:R-:W-:-:S03]  /*25110*/  F2FP.SATFINITE.E5M2.F32.PACK_AB_MERGE_C R7, RZ, R3, RZ ;  /* 0x00000003ff07723e */ /* 0x001fc600048060ff */
[----:B------:R-:W-:Y:S04]  /*25120*/  @!P3 STG.E.U8 desc[UR14][R26.64+0xd9], R11 ;  /* 0x0000d90b1a00b986 */ /* 0x000fe8000c10110e */
[----:B------:R0:W-:Y:S01]  /*25130*/  @!P6 STG.E.U8 desc[UR14][R24.64+0xe0], R7 ;  /* 0x0000e0071800e986 */ /* 0x0001e2000c10110e */
[----:B------:R-:W-:-:S03]  /*25140*/  FMUL R4, R39, UR20 ;  /* 0x0000001427047c20 */ /* 0x000fc60008400000 */
[----:B------:R-:W3:Y:S02]  /*25150*/  LDL.LU R39, [R1+0x234] ;  /* 0x0002340001277983 */ /* 0x000ee40000300800 */
[----:B-1----:R-:W-:Y:S01]  /*25160*/  F2FP.SATFINITE.E5M2.F32.PACK_AB_MERGE_C R9, RZ, R4, RZ ;  /* 0x00000004ff09723e */ /* 0x002fe200048060ff */
[----:B------:R-:W-:Y:S02]  /*25170*/  FMUL R2, R38, UR20 ;  /* 0x0000001426027c20 */ /* 0x000fe40008400000 */
[----:B------:R-:W3:Y:S03]  /*25180*/  LDL.LU R38, [R1+0x238] ;  /* 0x0002380001267983 */ /* 0x000ee60000300800 */
[----:B------:R-:W-:Y:S01]  /*25190*/  F2FP.SATFINITE.E5M2.F32.PACK_AB_MERGE_C R5, RZ, R2, RZ ;  /* 0x00000002ff05723e */ /* 0x000fe200048060ff */
[----:B--2---:R-:W-:Y:S02]  /*251a0*/  FMUL R3, R37, UR20 ;  /* 0x0000001425037c20 */ /* 0x004fe40008400000 */
[----:B------:R-:W2:Y:S03]  /*251b0*/  LDL.LU R37, [R1+0x23c] ;  /* 0x00023c0001257983 */ /* 0x000ea60000300800 */
[----:B------:R-:W-:Y:S01]  /*251c0*/  F2FP.SATFINITE.E5M2.F32.PACK_AB_MERGE_C R13, RZ, R3, RZ ;  /* 0x00000003ff0d723e */ /* 0x000fe200048060ff */
[----:B----4-:R-:W-:-:S02]  /*251d0*/  FMUL R2, R36, UR20 ;  /* 0x0000001424027c20 */ /* 0x010fc40008400000 */
[----:B------:R-:W4:Y:S03]  /*251e0*/  LDL.LU R36, [R1+0x240] ;  /* 0x0002400001247983 */ /* 0x000f260000300800 */
[----:B0-----:R-:W-:Y:S01]  /*251f0*/  F2FP.SATFINITE.E5M2.F32.PACK_AB_MERGE_C R7, RZ, R2, RZ ;  /* 0x00000002ff07723e */ /* 0x001fe200048060ff */
[----:B------:R-:W-:Y:S02]  /*25200*/  FMUL R2, R35, UR20 ;  /* 0x0000001423027c20 */ /* 0x000fe40008400000 */
[----:B------:R-:W4:Y:S01]  /*25210*/  LDL.LU R35, [R1+0x244] ;  /* 0x0002440001237983 */ /* 0x000f220000300800 */
[----:B---3--:R-:W-:-:S03]  /*25220*/  FMUL R3, R33, UR20 ;  /* 0x0000001421037c20 */ /* 0x008fc60008400000 */
[----:B------:R-:W3:Y:S01]  /*25230*/  LDL.LU R33, [R1+0x248] ;  /* 0x0002480001217983 */ /* 0x000ee20000300800 */
[----:B------:R-:W-:-:S03]  /*25240*/  FMUL R4, R32, UR20 ;  /* 0x0000001420047c20 */ /* 0x000fc60008400000 */
[----:B------:R-:W3:Y:S01]  /*25250*/  LDL.LU R32, [R1+0x24c] ;  /* 0x00024c0001207983 */ /* 0x000ee20000300800 */
[C---:B------:R-:W-:Y:S02]  /*25260*/  ISETP.LT.OR P5, PT, R0.reuse, 0xe2, !P1 ;  /* 0x000000e20000780c */ /* 0x040fe40004fa1670 */
[C---:B------:R-:W-:Y:S02]  /*25270*/  ISETP.LT.OR P3, PT, R0.reuse, 0xe1, !P2 ;  /* 0x000000e10000780c */ /* 0x040fe40005761670 */
[----:B------:R-:W-:-:S09]  /*25280*/  ISETP.LT.OR P6, PT, R0, 0xe2, !P2 ;  /* 0x000000e20000780c */ /* 0x000fd200057c1670 */
[----:B------:R0:W-:Y:S01]  /*25290*/  @!P5 STG.E.U8 desc[UR14][R24.64+0xe1], R9 ;  /* 0x0000e1091800d986 */ /* 0x0001e2000c10110e */
[----:B------:R-:W-:-:S03]  /*252a0*/  ISETP.LT.OR P5, PT, R0, 0xe9, !P1 ;  /* 0x000000e90000780c */ /* 0x000fc60004fa1670 */
[----:B------:R1:W-:Y:S01]  /*252b0*/  @!P3 STG.E.U8 desc[UR14][R26.64+0xe0], R5 ;  /* 0x0000e0051a00b986 */ /* 0x0003e2000c10110e */
[----:B------:R-:W-:-:S03]  /*252c0*/  ISETP.LT.OR P3, PT, R0, 0xea, !P1 ;  /* 0x000000ea0000780c */ /* 0x000fc60004f61670 */
[----:B------:R-:W-:Y:S01]  /*252d0*/  @!P6 STG.E.U8 desc[UR14][R26.64+0xe1], R13 ;  /* 0x0000e10d1a00e986 */ /* 0x000fe2000c10110e */
[----:B------:R-:W-:Y:S02]  /*252e0*/  ISETP.LT.OR P6, PT, R0, 0xe9, !P2 ;  /* 0x000000e90000780c */ /* 0x000fe400057c1670 */
[----:B0-----:R-:W-:-:S03]  /*252f0*/  F2FP.SATFINITE.E5M2.F32.PACK_AB_MERGE_C R9, RZ, R2, RZ ;  /* 0x00000002ff09723e */ /* 0x001fc600048060ff */
[----:B------:R0:W-:Y:S01]  /*25300*/  @!P5 STG.E.U8 desc[UR14][R24.64+0xe8], R7 ;  /* 0x0000e8071800d986 */ /* 0x0001e2000c10110e */
[----:B------:R-:W-:Y:S01]  /*25310*/  ISETP.LT.OR P5, PT, R0, 0xea, !P2 ;  /* 0x000000ea0000780c */ /* 0x000fe200057a1670 */
[----:B------:R-:W-:Y:S01]  /*25320*/  FMUL R2, R40, UR20 ;  /* 0x0000001428027c20 */ /* 0x000fe20008400000 */
[----:B-1----:R-:W-:Y:S02]  /*25330*/  F2FP.SATFINITE.E5M2.F32.PACK_AB_MERGE_C R5, RZ, R3, RZ ;  /* 0x00000003ff05723e */ /* 0x002fe400048060ff */
[----:B------:R-:W-:Y:S01]  /*25340*/  F2FP.SATFINITE.E5M2.F32.PACK_AB_MERGE_C R11, RZ, R4, RZ ;  /* 0x00000004ff0b723e */ /* 0x000fe200048060ff */
[----:B------:R-:W-:Y:S01]  /*25350*/  @!P3 STG.E.U8 desc[UR14][R24.64+0xe9], R9 ;  /* 0x0000e9091800b986 */ /* 0x000fe2000c10110e */
[----:B0-----:R-:W-:-:S03]  /*25360*/  F2FP.SATFINITE.E5M2.F32.PACK_AB_MERGE_C R7, RZ, R2, RZ ;  /* 0x00000002ff07723e */ /* 0x001fc600048060ff */
[----:B------:R0:W-:Y:S04]  /*25370*/  @!P6 STG.E.U8 desc[UR14][R26.64+0xe8], R5 ;  /* 0x0000e8051a00e986 */ /* 0x0001e8000c10110e */
[----:B------:R1:W-:Y:S01]  /*25380*/  @!P5 STG.E.U8 desc[UR14][R26.64+0xe9], R11 ;  /* 0x0000e90b1a00d986 */ /* 0x0003e2000c10110e */
[----:B------:R-:W-:-:S05]  /*25390*/  FMUL R3, R39, UR20 ;  /* 0x0000001427037c20 */ /* 0x000fca0008400000 */
[----:B------:R-:W-:Y:S01]  /*253a0*/  F2FP.SATFINITE.E5M2.F32.PACK_AB_MERGE_C R13, RZ, R3, RZ ;  /* 0x00000003ff0d723e */ /* 0x000fe200048060ff */
[----:B------:R-:W-:-:S05]  /*253b0*/  FMUL R2, R38, UR20 ;  /* 0x0000001426027c20 */ /* 0x000fca0008400000 */
[----:B0-----:R-:W-:Y:S01]  /*253c0*/  F2FP.SATFINITE.E5M2.F32.PACK_AB_MERGE_C R5, RZ, R2, RZ ;  /* 0x00000002ff05723e */ /* 0x001fe200048060ff */
[----:B--2---:R-:W-:Y:S02]  /*253d0*/  FMUL R3, R37, UR20 ;  /* 0x0000001425037c20 */ /* 0x004fe40008400000 */
[----:B------:R-:W2:Y:S04]  /*253e0*/  LDL.LU R37, [R1+0x250] ;  /* 0x0002500001257983 */ /* 0x000ea80000300800 */
[----:B------:R-:W2:Y:S01]  /*253f0*/  LDL.LU R39, [R1+0x254] ;  /* 0x0002540001277983 */ /* 0x000ea20000300800 */
[----:B------:R-:W-:Y:S01]  /*25400*/  F2FP.SATFINITE.E5M2.F32.PACK_AB_MERGE_C R9, RZ, R3, RZ ;  /* 0x00000003ff09723e */ /* 0x000fe200048060ff */
[----:B----4-:R-:W-:Y:S02]  /*25410*/  FMUL R4, R36, UR20 ;  /* 0x0000001424047c20 */ /* 0x010fe40008400000 */
[----:B------:R-:W4:Y:S03]  /*25420*/  LDL.LU R36, [R1+0x258] ;  /* 0x0002580001247983 */ /* 0x000f260000300800 */
[----:B-1----:R-:W-:Y:S01]  /*25430*/  F2FP.SATFINITE.E5M2.F32.PACK_AB_MERGE_C R11, RZ, R4, RZ ;  /* 0x00000004ff0b723e */ /* 0x002fe200048060ff */
[----:B------:R-:W-:-:S02]  /*25440*/  FMUL R2, R35, UR20 ;  /* 0x0000001423027c20 */ /* 0x000fc40008400000 */
[----:B------:R-:W4:Y:S01]  /*25450*/  LDL.LU R35, [R1+0x25c] ;  /* 0x00025c0001237983 */ /* 0x000f220000300800 */
[----:B---3--:R-:W-:-:S03]  /*25460*/  FMUL R3, R33, UR20 ;  /* 0x0000001421037c20 */ /* 0x008fc60008400000 */
[----:B------:R-:W3:Y:S01]  /*25470*/  LDL.LU R33, [R1+0x260] ;  /* 0x0002600001217983 */ /* 0x000ee20000300800 */
[----:B------:R-:W-:-:S03]  /*25480*/  FMUL R4, R32, UR20 ;  /* 0x0000001420047c20 */ /* 0x000fc60008400000 */
[----:B------:R-:W3:Y:S01]  /*25490*/  LDL.LU R32, [R1+0x264] ;  /* 0x0002640001207983 */ /* 0x000ee20000300800 */
[C---:B------:R-:W-:Y:S02]  /*254a0*/  ISETP.LT.OR P3, PT, R0.reuse, 0xf1, !P1 ;  /* 0x000000f10000780c */ /* 0x040fe40004f61670 */
[C---:B------:R-:W-:Y:S01]  /*254b0*/  ISETP.LT.OR P6, PT, R0.reuse, 0xf2, !P1 ;  /* 0x000000f20000780c */ /* 0x040fe20004fc1670 */
[----:B------:R-:W3:Y:S01]  /*254c0*/  LDL.LU R38, [R1+0x268] ;  /* 0x0002680001267983 */ /* 0x000ee20000300800 */
[----:B------:R-:W-:-:S09]  /*254d0*/  ISETP.LT.OR P5, PT, R0, 0xf1, !P2 ;  /* 0x000000f10000780c */ /* 0x000fd200057a1670 */
[----:B------:R0:W-:Y:S01]  /*254e0*/  @!P3 STG.E.U8 desc[UR14][R24.64+0xf0], R7 ;  /* 0x0000f0071800b986 */ /* 0x0001e2000c10110e */
[----:B------:R-:W-:-:S03]  /*254f0*/  ISETP.LT.OR P3, PT, R0, 0xf2, !P2 ;  /* 0x000000f20000780c */ /* 0x000fc60005761670 */
[----:B------:R1:W-:Y:S01]  /*25500*/  @!P6 STG.E.U8 desc[UR14][R24.64+0xf1], R13 ;  /* 0x0000f10d1800e986 */ /* 0x0003e2000c10110e */
[C---:B------:R-:W-:Y:S02]  /*25510*/  ISETP.LT.OR P6, PT, R0.reuse, 0xf9, !P1 ;  /* 0x000000f90000780c */ /* 0x040fe40004fc1670 */
[----:B------:R-:W-:Y:S01]  /*25520*/  ISETP.LT.OR P1, PT, R0, 0xfa, !P1 ;  /* 0x000000fa0000780c */ /* 0x000fe20004f21670 */
[----:B------:R1:W-:Y:S01]  /*25530*/  @!P5 STG.E.U8 desc[UR14][R26.64+0xf0], R5 ;  /* 0x0000f0051a00d986 */ /* 0x0003e2000c10110e */
[----:B0-----:R-:W-:Y:S02]  /*25540*/  F2FP.SATFINITE.E5M2.F32.PACK_AB_MERGE_C R7, RZ, R3, RZ ;  /* 0x00000003ff07723e */ /* 0x001fe400048060ff */
[----:B-1----:R-:W-:Y:S02]  /*25550*/  F2FP.SATFINITE.E5M2.F32.PACK_AB_MERGE_C R13, RZ, R4, RZ ;  /* 0x00000004ff0d723e */ /* 0x002fe400048060ff */
[----:B------:R-:W-:Y:S01]  /*25560*/  F2FP.SATFINITE.E5M2.F32.PACK_AB_MERGE_C R5, RZ, R2, RZ ;  /* 0x00000002ff05723e */ /* 0x000fe200048060ff */
[----:B------:R0:W-:Y:S04]  /*25570*/  @!P3 STG.E.U8 desc[UR14][R26.64+0xf1], R9 ;  /* 0x0000f1091a00b986 */ /* 0x0001e8000c10110e */
[----:B------:R1:W-:Y:S04]  /*25580*/  @!P6 STG.E.U8 desc[UR14][R24.64+0xf8], R11 ;  /* 0x0000f80b1800e986 */ /* 0x0003e8000c10110e */
[----:B------:R4:W-:Y:S01]  /*25590*/  @!P1 STG.E.U8 desc[UR14][R24.64+0xf9], R5 ;  /* 0x0000f90518009986 */ /* 0x0009e2000c10110e */
[----:B--2---:R-:W-:-:S03]  /*255a0*/  FMUL R2, R37, UR20 ;  /* 0x0000001425027c20 */ /* 0x004fc60008400000 */
[----:B------:R-:W2:Y:S01]  /*255b0*/  LDL.LU R37, [R1+0x26c] ;  /* 0x00026c0001257983 */ /* 0x000ea20000300800 */
[----:B------:R-:W-:-:S03]  /*255c0*/  FMUL R3, R39, UR20 ;  /* 0x0000001427037c20 */ /* 0x000fc60008400000 */
[----:B------:R-:W2:Y:S01]  /*255d0*/  LDL.LU R39, [R1+0x270] ;  /* 0x0002700001277983 */ /* 0x000ea20000300800 */
[----:B0-----:R-:W-:Y:S02]  /*255e0*/  F2FP.SATFINITE.E5M2.F32.PACK_AB_MERGE_C R9, RZ, R2, RZ ;  /* 0x00000002ff09723e */ /* 0x001fe400048060ff */
[----:B-1----:R-:W-:Y:S01]  /*255f0*/  F2FP.SATFINITE.E5M2.F32.PACK_AB_MERGE_C R11, RZ, R3, RZ ;  /* 0x00000003ff0b723e */ /* 0x002fe200048060ff */
[----:B----4-:R-:W-:Y:S02]  /*25600*/  FMUL R4, R36, UR20 ;  /* 0x0000001424047c20 */ /* 0x010fe40008400000 */
[----:B------:R-:W4:Y:S03]  /*25610*/  LDL.LU R36, [R1+0x274] ;  /* 0x0002740001247983 */ /* 0x000f260000300800 */
[----:B------:R-:W-:Y:S01]  /*25620*/  F2FP.SATFINITE.E5M2.F32.PACK_AB_MERGE_C R5, RZ, R4, RZ ;  /* 0x00000004ff05723e */ /* 0x000fe200048060ff */
[----:B------:R-:W-:-:S02]  /*25630*/  FMUL R2, R35, UR20 ;  /* 0x0000001423027c20 */ /* 0x000fc40008400000 */
[----:B------:R-:W4:Y:S01]  /*25640*/  LDL.LU R35, [R1+0x278] ;  /* 0x0002780001237983 */ /* 0x000f220000300800 */
[----:B---3--:R-:W-:-:S03]  /*25650*/  FMUL R3, R33, UR20 ;  /* 0x0000001421037c20 */ /* 0x008fc60008400000 */
[----:B------:R-:W3:Y:S01]  /*25660*/  LDL.LU R33, [R1+0x27c] ;  /* 0x00027c0001217983 */ /* 0x000ee20000300800 */
[----:B------:R-:W-:-:S03]  /*25670*/  FMUL R4, R32, UR20 ;  /* 0x0000001420047c20 */ /* 0x000fc60008400000 */
[----:B------:R-:W3:Y:S01]  /*25680*/  LDL.LU R32, [R1+0x280] ;  /* 0x0002800001207983 */ /* 0x000ee20000300800 */
[C---:B------:R-:W-:Y:S02]  /*25690*/  ISETP.LT.OR P5, PT, R0.reuse, 0xf9, !P2 ;  /* 0x000000f90000780c */ /* 0x040fe400057a1670 */
[----:B------:R-:W-:Y:S02]  /*256a0*/  ISETP.LT.OR P2, PT, R0, 0xfa, !P2 ;  /* 0x000000fa0000780c */ /* 0x000fe40005741670 */
[C---:B------:R-:W-:Y:S02]  /*256b0*/  ISETP.GE.AND P6, PT, R34.reuse, 0x81, PT ;  /* 0x000000812200780c */ /* 0x040fe40003fc6270 */
[----:B------:R-:W-:Y:S02]  /*256c0*/  ISETP.GE.AND P3, PT, R34, 0x89, PT ;  /* 0x000000892200780c */ /* 0x000fe40003f66270 */
[----:B------:R-:W-:-:S05]  /*256d0*/  ISETP.LT.OR P1, PT, R0, 0x1, !P6 ;  /* 0x000000010000780c */ /* 0x000fca0007721670 */
[----:B------:R0:W-:Y:S01]  /*256e0*/  @!P5 STG.E.U8 desc[UR14][R26.64+0xf8], R7 ;  /* 0x0000f8071a00d986 */ /* 0x0001e2000c10110e */
[----:B------:R-:W-:-:S03]  /*256f0*/  ISETP.LT.OR P5, PT, R0, 0x1, !P3 ;  /* 0x000000010000780c */ /* 0x000fc60005fa1670 */
[----:B------:R1:W-:Y:S01]  /*25700*/  @!P2 STG.E.U8 desc[UR14][R26.64+0xf9], R13 ;  /* 0x0000f90d1a00a986 */ /* 0x0003e2000c10110e */
[----:B------:R-:W-:-:S03]  /*25710*/  ISETP.LT.OR P2, PT, R0, 0x2, !P6 ;  /* 0x000000020000780c */ /* 0x000fc60007741670 */
[----:B------:R1:W-:Y:S01]  /*25720*/  @!P1 STG.E.U8 desc[UR14][R30.64], R9 ;  /* 0x000000091e009986 */ /* 0x0003e2000c10110e */
[----:B------:R-:W-:Y:S02]  /*25730*/  ISETP.LT.OR P1, PT, R0, 0x2, !P3 ;  /* 0x000000020000780c */ /* 0x000fe40005f21670 */
[----:B0-----:R-:W-:Y:S01]  /*25740*/  F2FP.SATFINITE.E5M2.F32.PACK_AB_MERGE_C R7, RZ, R2, RZ ;  /* 0x00000002ff07723e */ /* 0x001fe200048060ff */
[----:B------:R-:W-:Y:S02]  /*25750*/  FMUL R2, R38, UR20 ;  /* 0x0000001426027c20 */ /* 0x000fe40008400000 */
[----:B------:R-:W3:Y:S04]  /*25760*/  LDL.LU R38, [R1+0x284] ;  /* 0x0002840001267983 */ /* 0x000ee80000300800 */
[----:B------:R-:W-:Y:S04]  /*25770*/  @!P2 STG.E.U8 desc[UR14][R30.64+0x1], R11 ;  /* 0x0000010b1e00a986 */ /* 0x000fe8000c10110e */
[----:B------:R0:W-:Y:S01]  /*25780*/  @!P5 STG.E.U8 desc[UR14][R28.64], R5 ;  /* 0x000000051c00d986 */ /* 0x0001e2000c10110e */
[----:B------:R-:W-:-:S02]  /*25790*/  ISETP.LT.OR P5, PT, R0, 0xa, !P6 ;  /* 0x0000000a0000780c */ /* 0x000fc400077a1670 */
[----:B-1----:R-:W-:Y:S02]  /*257a0*/  F2FP.SATFINITE.E5M2.F32.PACK_AB_MERGE_C R13, RZ, R3, RZ ;  /* 0x00000003ff0d723e */ /* 0x002fe400048060ff */
[----:B------:R-:W-:Y:S01]  /*257b0*/  F2FP.SATFINITE.E5M2.F32.PACK_AB_MERGE_C R9, RZ, R4, RZ ;  /* 0x00000004ff09723e */ /* 0x000fe200048060ff */
[----:B------:R1:W-:Y:S01]  /*257c0*/  @!P1 STG.E.U8 desc[UR14][R28.64+0x1], R7 ;  /* 0x000001071c009986 */ /* 0x0003e2000c10110e */
[----:B0-----:R-:W-:-:S07]  /*257d0*/  F2FP.SATFINITE.E5M2.F32.PACK_AB_MERGE_C R5, RZ, R2, RZ ;  /* 0x00000002ff05723e */ /* 0x001fce00048060ff */
[----:B------:R0:W-:Y:S01]  /*257e0*/  @!P5 STG.E.U8 desc[UR14][R30.64+0x9], R9 ;  /* 0x000009091e00d986 */ /* 0x0001e2000c10110e */
[----:B--2---:R-:W-:-:S03]  /*257f0*/  FMUL R3, R37, UR20 ;  /* 0x0000001425037c20 */ /* 0x004fc60008400000 */
[----:B------:R-:W2:Y:S01]  /*25800*/  LDL.LU R37, [R1+0x288] ;  /* 0x0002880001257983 */ /* 0x000ea20000300800 */
[----:B------:R-:W-:-:S03]  /*25810*/  FMUL R4, R39, UR20 ;  /* 0x0000001427047c20 */ /* 0x000fc60008400000 */
[----:B------:R-:W2:Y:S01]  /*25820*/  LDL.LU R39, [R1+0x28c] ;  /* 0x00028c0001277983 */ /* 0x000ea20000300800 */
[----:B------:R-:W-:Y:S02]  /*25830*/  F2FP.SATFINITE.E5M2.F32.PACK_AB_MERGE_C R11, RZ, R3, RZ ;  /* 0x00000003ff0b723e */ /* 0x000fe400048060ff */
[----:B-1----:R-:W-:Y:S01]  /*25840*/  F2FP.SATFINITE.E5M2.F32.PACK_AB_MERGE_C R7, RZ, R4, RZ ;  /* 0x00000004ff07723e */ /* 0x002fe200048060ff */
[----:B----4-:R-:W-:Y:S02]  /*25850*/  FMUL R2, R36, UR20 ;  /* 0x0000001424027c20 */ /* 0x010fe40008400000 */
[----:B------:R-:W4:Y:S03]  /*25860*/  LDL.LU R36, [R1+0x290] ;  /* 0x0002900001247983 */ /* 0x000f260000300800 */
[----:B0-----:R-:W-:Y:S01]  /*25870*/  F2FP.SATFINITE.E5M2.F32.PACK_AB_MERGE_C R9, RZ, R2, RZ ;  /* 0x00000002ff09723e */ /* 0x001fe200048060ff */
[----:B------:R-:W-:-:S02]  /*25880*/  FMUL R3, R35, UR20 ;  /* 0x0000001423037c20 */ /* 0x000fc40008400000 */
        /* <DEDUP_REMOVED lines=11> */
[----:B------:R-:W-:Y:S02]  /*25940*/  ISETP.LT.OR P1, PT, R0, 0x11, !P3 ;  /* 0x000000110000780c */ /* 0x000fe40005f21670 */
[----:B0-----:R-:W-:-:S07]  /*25950*/  F2FP.SATFINITE.E5M2.F32.PACK_AB_MERGE_C R13, RZ, R3, RZ ;  /* 0x00000003ff0d723e */ /* 0x001fce00048060ff */
[----:B------:R0:W-:Y:S01]  /*25960*/  @!P2 STG.E.U8 desc[UR14][R28.64+0x9], R11 ;  /* 0x0000090b1c00a986 */ /* 0x0001e2000c10110e */
[----:B------:R-:W-:Y:S01]  /*25970*/  ISETP.LT.OR P2, PT, R0, 0x12, !P6 ;  /* 0x000000120000780c */ /* 0x000fe20007741670 */
[----:B------:R-:W-:Y:S02]  /*25980*/  FMUL R3, R38, UR20 ;  /* 0x0000001426037c20 */ /* 0x000fe40008400000 */
[----:B------:R0:W-:Y:S01]  /*25990*/  @!P5 STG.E.U8 desc[UR14][R30.64+0x10], R7 ;  /* 0x000010071e00d986 */ /* 0x0001e2000c10110e */
[----:B------:R-:W-:-:S03]  /*259a0*/  ISETP.LT.OR P5, PT, R0, 0x12, !P3 ;  /* 0x000000120000780c */ /* 0x000fc60005fa1670 */
[----:B------:R-:W3:Y:S01]  /*259b0*/  LDL.LU R38, [R1+0x2a0] ;  /* 0x0002a00001267983 */ /* 0x000ee20000300800 */
[----:B-1----:R-:W-:Y:S02]  /*259c0*/  F2FP.SATFINITE.E5M2.F32.PACK_AB_MERGE_C R5, RZ, R4, RZ ;  /* 0x00000004ff05723e */ /* 0x002fe400048060ff */
[----:B0-----:R-:W-:Y:S02]  /*259d0*/  F2FP.SATFINITE.E5M2.F32.PACK_AB_MERGE_C R11, RZ, R3, RZ ;  /* 0x00000003ff0b723e */ /* 0x001fe400048060ff */
        /* <DEDUP_REMOVED lines=22> */
[----:B------:R-:W-:Y:S01]  /*25b40*/  @!P2 STG.E.U8 desc[UR14][R30.64+0x19], R11 ;  /* 0x0000190b1e00a986 */ /* 0x000fe2000c10110e */
[----:B------:R-:W-:-:S03]  /*25b50*/  ISETP.LT.OR P2, PT, R0, 0x1a, !P3 ;  /* 0x0000001a0000780c */ /* 0x000fc60005f41670 */
[----:B------:R0:W-:Y:S01]  /*25b60*/  @!P1 STG.E.U8 desc[UR14][R30.64+0x18], R7 ;  /* 0x000018071e009986 */ /* 0x0001e2000c10110e */
[----:B------:R-:W-:-:S03]  /*25b70*/  ISETP.LT.OR P1, PT, R0, 0x21, !P6 ;  /* 0x000000210000780c */ /* 0x000fc60007721670 */
[----:B------:R1:W-:Y:S01]  /*25b80*/  @!P5 STG.E.U8 desc[UR14][R28.64+0x18], R9 ;  /* 0x000018091c00d986 */ /* 0x0003e2000c10110e */
[----:B------:R-:W-:-:S05]  /*25b90*/  ISETP.LT.OR P5, PT, R0, 0x22, !P6 ;  /* 0x000000220000780c */ /* 0x000fca00077a1670 */
[----:B------:R1:W-:Y:S01]  /*25ba0*/  @!P2 STG.E.U8 desc[UR14][R28.64+0x19], R5 ;  /* 0x000019051c00a986 */ /* 0x0003e2000c10110e */
[----:B0-----:R-:W-:-:S03]  /*25bb0*/  F2FP.SATFINITE.E5M2.F32.PACK_AB_MERGE_C R7, RZ, R4, RZ ;  /* 0x00000004ff07723e */ /* 0x001fc600048060ff */
[----:B------:R-:W-:Y:S01]  /*25bc0*/  @!P1 STG.E.U8 desc[UR14][R30.64+0x20], R13 ;  /* 0x0000200d1e009986 */ /* 0x000fe2000c10110e */
[----:B------:R-:W-:Y:S01]  /*25bd0*/  ISETP.LT.OR P1, PT, R0, 0x21, !P3 ;  /* 0x000000210000780c */ /* 0x000fe20005f21670 */
[----:B------:R-:W-:Y:S02]  /*25be0*/  FMUL R4, R38, UR20 ;  /* 0x0000001426047c20 */ /* 0x000fe40008400000 */
[----:B------:R-:W3:Y:S01]  /*25bf0*/  LDL.LU R38, [R1+0x2bc] ;  /* 0x0002bc0001267983 */ /* 0x000ee20000300800 */
[----:B-1----:R-:W-:Y:S02]  /*25c00*/  F2FP.SATFINITE.E5M2.F32.PACK_AB_MERGE_C R9, RZ, R2, RZ ;  /* 0x00000002ff09723e */ /* 0x002fe400048060ff */
[----:B------:R-:W-:Y:S02]  /*25c10*/  F2FP.SATFINITE.E5M2.F32.PACK_AB_MERGE_C R11, RZ, R3, RZ ;  /* 0x00000003ff0b723e */ /* 0x000fe400048060ff */
[----:B------:R-:W-:Y:S01]  /*25c20*/  F2FP.SATFINITE.E5M2.F32.PACK_AB_MERGE_C R5, RZ, R4, RZ ;  /* 0x00000004ff05723e */ /* 0x000fe200048060ff */
[----:B------:R0:W-:Y:S04]  /*25c30*/  @!P5 STG.E.U8 desc[UR14][R30.64+0x21], R7 ;  /* 0x000021071e00d986 */ /* 0x0001e8000c10110e */
[----:B------:R1:W-:Y:S01]  /*25c40*/  @!P1 STG.E.U8 desc[UR14][R28.64+0x20], R9 ;  /* 0x000020091c009986 */ /* 0x0003e2000c10110e */
[----:B--2---:R-:W-:-:S03]  /*25c50*/  FMUL R2, R37, UR20 ;  /* 0x0000001425027c20 */ /* 0x004fc60008400000 */
[----:B------:R-:W2:Y:S01]  /*25c60*/  LDL.LU R37, [R1+0x2c0] ;  /* 0x0002c00001257983 */ /* 0x000ea20000300800 */
[----:B------:R-:W-:-:S03]  /*25c70*/  FMUL R3, R39, UR20 ;  /* 0x0000001427037c20 */ /* 0x000fc60008400000 */
[----:B------:R-:W2:Y:S01]  /*25c80*/  LDL.LU R39, [R1+0x2c4] ;  /* 0x0002c40001277983 */ /* 0x000ea20000300800 */
[----:B0-----:R-:W-:Y:S02]  /*25c90*/  F2FP.SATFINITE.E5M2.F32.PACK_AB_MERGE_C R7, RZ, R2, RZ ;  /* 0x00000002ff07723e */ /* 0x001fe400048060ff */
        /* <DEDUP_REMOVED lines=16> */
[----:B------:R-:W-:-:S09]  /*25da0*/  ISETP.LT.OR P5, PT, R0, 0x2a, !P3 ;  /* 0x0000002a0000780c */ /* 0x000fd20005fa1670 */
[----:B------:R1:W-:Y:S01]  /*25db0*/  @!P2 STG.E.U8 desc[UR14][R30.64+0x29], R7 ;  /* 0x000029071e00a986 */ /* 0x0003e2000c10110e */
[C---:B------:R-:W-:Y:S02]  /*25dc0*/  ISETP.LT.OR P2, PT, R0.reuse, 0x32, !P6 ;  /* 0x000000320000780c */ /* 0x040fe40007741670 */
[----:B0-----:R-:W-:Y:S01]  /*25dd0*/  F2FP.SATFINITE.E5M2.F32.PACK_AB_MERGE_C R5, RZ, R2, RZ ;  /* 0x00000002ff05723e */ /* 0x001fe200048060ff */
[----:B------:R-:W-:Y:S01]  /*25de0*/  @!P1 STG.E.U8 desc[UR14][R28.64+0x28], R13 ;  /* 0x0000280d1c009986 */ /* 0x000fe2000c10110e */
[----:B------:R-:W-:Y:S01]  /*25df0*/  ISETP.LT.OR P1, PT, R0, 0x31, !P6 ;  /* 0x000000310000780c */ /* 0x000fe20007721670 */
[----:B------:R-:W-:Y:S02]  /*25e00*/  FMUL R2, R38, UR20 ;  /* 0x0000001426027c20 */ /* 0x000fe40008400000 */
[----:B------:R0:W-:Y:S01]  /*25e10*/  @!P5 STG.E.U8 desc[UR14][R28.64+0x29], R9 ;  /* 0x000029091c00d986 */ /* 0x0001e2000c10110e */
[----:B------:R-:W-:-:S03]  /*25e20*/  ISETP.LT.OR P5, PT, R0, 0x31, !P3 ;  /* 0x000000310000780c */ /* 0x000fc60005fa1670 */
[----:B------:R-:W3:Y:S01]  /*25e30*/  LDL.LU R38, [R1+0x2d8] ;  /* 0x0002d80001267983 */ /* 0x000ee20000300800 */
[----:B------:R-:W-:Y:S02]  /*25e40*/  F2FP.SATFINITE.E5M2.F32.PACK_AB_MERGE_C R11, RZ, R3, RZ ;  /* 0x00000003ff0b723e */ /* 0x000fe400048060ff */
[----:B-1----:R-:W-:Y:S02]  /*25e50*/  F2FP.SATFINITE.E5M2.F32.PACK_AB_MERGE_C R7, RZ, R4, RZ ;  /* 0x00000004ff07723e */ /* 0x002fe400048060ff */
[----:B0-----:R-:W-:Y:S01]  /*25e60*/  F2FP.SATFINITE.E5M2.F32.PACK_AB_MERGE_C R9, RZ, R2, RZ ;  /* 0x00000002ff09723e */ /* 0x001fe200048060ff */
[----:B------:R0:W-:Y:S04]  /*25e70*/  @!P1 STG.E.U8 desc[UR14][R30.64+0x30], R5 ;  /* 0x000030051e009986 */ /* 0x0001e8000c10110e */
[----:B------:R-:W-:Y:S04]  /*25e80*/  @!P2 STG.E.U8 desc[UR14][R30.64+0x31], R11 ;  /* 0x0000310b1e00a986 */ /* 0x000fe8000c10110e */
[----:B------:R1:W-:Y:S01]  /*25e90*/  @!P5 STG.E.U8 desc[UR14][R28.64+0x30], R7 ;  /* 0x000030071c00d986 */ /* 0x0003e2000c10110e */
[----:B--2---:R-:W-:-:S03]  /*25ea0*/  FMUL R3, R37, UR20 ;  /* 0x0000001425037c20 */ /* 0x004fc60008400000 */
[----:B------:R-:W2:Y:S01]  /*25eb0*/  LDL.LU R37, [R1+0x2dc] ;  /* 0x0002dc0001257983 */ /* 0x000ea20000300800 */
[----:B------:R-:W-:-:S03]  /*25ec0*/  FMUL R4, R39, UR20 ;  /* 0x0000001427047c20 */ /* 0x000fc60008400000 */
[----:B------:R-:W2:Y:S01]  /*25ed0*/  LDL.LU R39, [R1+0x2e0] ;  /* 0x0002e00001277983 */ /* 0x000ea20000300800 */
[----:B------:R-:W-:Y:S02]  /*25ee0*/  F2FP.SATFINITE.E5M2.F32.PACK_AB_MERGE_C R13, RZ, R3, RZ ;  /* 0x00000003ff0d723e */ /* 0x000fe400048060ff */
[----:B0-----:R-:W-:Y:S01]  /*25ef0*/  F2FP.SATFINITE.E5M2.F32.PACK_AB_MERGE_C R5, RZ, R4, RZ ;  /* 0x00000004ff05723e */ /* 0x001fe200048060ff */
        /* <DEDUP_REMOVED lines=11> */
[----:B------:R-:W-:Y:S02]  /*25fb0*/  ISETP.LT.OR P5, PT, R0, 0x3a, !P6 ;  /* 0x0000003a0000780c */ /* 0x000fe400077a1670 */
[----:B------:R-:W-:-:S07]  /*25fc0*/  F2FP.SATFINITE.E5M2.F32.PACK_AB_MERGE_C R11, RZ, R3, RZ ;  /* 0x00000003ff0b723e */ /* 0x000fce00048060ff */
[----:B------:R0:W-:Y:S01]  /*25fd0*/  @!P2 STG.E.U8 desc[UR14][R28.64+0x31], R9 ;  /* 0x000031091c00a986 */ /* 0x0001e2000c10110e */
[----:B------:R-:W-:-:S03]  /*25fe0*/  ISETP.LT.OR P2, PT, R0, 0x3a, !P3 ;  /* 0x0000003a0000780c */ /* 0x000fc60005f41670 */
[----:B------:R-:W-:Y:S01]  /*25ff0*/  @!P1 STG.E.U8 desc[UR14][R30.64+0x38], R13 ;  /* 0x0000380d1e009986 */ /* 0x000fe2000c10110e */
[----:B------:R-:W-:-:S03]  /*26000*/  ISETP.LT.OR P1, PT, R0, 0x39, !P3 ;  /* 0x000000390000780c */ /* 0x000fc60005f21670 */
[----:B------:R1:W-:Y:S01]  /*26010*/  @!P5 STG.E.U8 desc[UR14][R30.64+0x39], R5 ;  /* 0x000039051e00d986 */ /* 0x0003e2000c10110e */
[----:B------:R-:W-:Y:S02]  /*26020*/  ISETP.LT.OR P5, PT, R0, 0x41, !P6 ;  /* 0x000000410000780c */ /* 0x000fe400077a1670 */
[----:B0-----:R-:W-:Y:S01]  /*26030*/  F2FP.SATFINITE.E5M2.F32.PACK_AB_MERGE_C R9, RZ, R4, RZ ;  /* 0x00000004ff09723e */ /* 0x001fe200048060ff */
[----:B------:R-:W-:Y:S02]  /*26040*/  FMUL R3, R38, UR20 ;  /* 0x0000001426037c20 */ /* 0x000fe40008400000 */
[----:B------:R-:W3:Y:S01]  /*26050*/  LDL.LU R38, [R1+0x2f4] ;  /* 0x0002f40001267983 */ /* 0x000ee20000300800 */
[----:B-1----:R-:W-:Y:S02]  /*26060*/  F2FP.SATFINITE.E5M2.F32.PACK_AB_MERGE_C R5, RZ, R2, RZ ;  /* 0x00000002ff05723e */ /* 0x002fe400048060ff */
[----:B------:R-:W-:Y:S01]  /*26070*/  F2FP.SATFINITE.E5M2.F32.PACK_AB_MERGE_C R13, RZ, R3, RZ ;  /* 0x00000003ff0d723e */ /* 0x000fe200048060ff */
[----:B------:R0:W-:Y:S04]  /*26080*/  @!P1 STG.E.U8 desc[UR14][R28.64+0x38], R7 ;  /* 0x000038071c009986 */ /* 0x0001e8000c10110e */
[----:B------:R-:W-:Y:S04]  /*26090*/  @!P2 STG.E.U8 desc[UR14][R28.64+0x39], R11 ;  /* 0x0000390b1c00a986 */ /* 0x000fe8000c10110e */
        /* <DEDUP_REMOVED lines=23> */
[----:B------:R1:W-:Y:S01]  /*26210*/  @!P5 STG.E.U8 desc[UR14][R28.64+0x41], R7 ;  /* 0x000041071c00d986 */ /* 0x0003e2000c10110e */
[----:B------:R-:W-:Y:S02]  /*26220*/  ISETP.LT.OR P5, PT, R0, 0x49, !P3 ;  /* 0x000000490000780c */ /* 0x000fe40005fa1670 */
[----:B0-----:R-:W-:-:S03]  /*26230*/  F2FP.SATFINITE.E5M2.F32.PACK_AB_MERGE_C R5, RZ, R4, RZ ;  /* 0x00000004ff05723e */ /* 0x001fc600048060ff */
[----:B------:R-:W-:Y:S01]  /*26240*/  @!P2 STG.E.U8 desc[UR14][R30.64+0x49], R11 ;  /* 0x0000490b1e00a986 */ /* 0x000fe2000c10110e */
[----:B------:R-:W-:Y:S02]  /*26250*/  ISETP.LT.OR P2, PT, R0, 0x4a, !P3 ;  /* 0x0000004a0000780c */ /* 0x000fe40005f41670 */
[----:B-1----:R-:W-:Y:S01]  /*26260*/  F2FP.SATFINITE.E5M2.F32.PACK_AB_MERGE_C R13, RZ, R3, RZ ;  /* 0x00000003ff0d723e */ /* 0x002fe200048060ff */
[----:B------:R-:W-:Y:S02]  /*26270*/  FMUL R4, R38, UR20 ;  /* 0x0000001426047c20 */ /* 0x000fe40008400000 */
[----:B------:R-:W3:Y:S01]  /*26280*/  LDL.LU R38, [R1+0x310] ;  /* 0x0003100001267983 */ /* 0x000ee20000300800 */
[----:B------:R-:W-:-:S03]  /*26290*/  F2FP.SATFINITE.E5M2.F32.PACK_AB_MERGE_C R7, RZ, R2, RZ ;  /* 0x00000002ff07723e */ /* 0x000fc600048060ff */
[----:B------:R0:W-:Y:S04]  /*262a0*/  @!P1 STG.E.U8 desc[UR14][R30.64+0x48], R9 ;  /* 0x000048091e009986 */ /* 0x0001e8000c10110e */
[----:B------:R1:W-:Y:S01]  /*262b0*/  @!P5 STG.E.U8 desc[UR14][R28.64+0x48], R5 ;  /* 0x000048051c00d986 */ /* 0x0003e2000c10110e */
[----:B0-----:R-:W-:-:S03]  /*262c0*/  F2FP.SATFINITE.E5M2.F32.PACK_AB_MERGE_C R9, RZ, R4, RZ ;  /* 0x00000004ff09723e */ /* 0x001fc600048060ff */
[----:B------:R0:W-:Y:S01]  /*262d0*/  @!P2 STG.E.U8 desc[UR14][R28.64+0x49], R7 ;  /* 0x000049071c00a986 */ /* 0x0001e2000c10110e */
[----:B--2---:R-:W-:-:S03]  /*262e0*/  FMUL R2, R37, UR20 ;  /* 0x0000001425027c20 */ /* 0x004fc60008400000 */
[----:B------:R-:W2:Y:S01]  /*262f0*/  LDL.LU R37, [R1+0x314] ;  /* 0x0003140001257983 */ /* 0x000ea20000300800 */
[----:B------:R-:W-:-:S03]  /*26300*/  FMUL R3, R39, UR20 ;  /* 0x0000001427037c20 */ /* 0x000fc60008400000 */
[----:B------:R-:W2:Y:S01]  /*26310*/  LDL.LU R39, [R1+0x318] ;  /* 0x0003180001277983 */ /* 0x000ea20000300800 */
[----:B-1----:R-:W-:Y:S02]  /*26320*/  F2FP.SATFINITE.E5M2.F32.PACK_AB_MERGE_C R5, RZ, R2, RZ ;  /* 0x00000002ff05723e */ /* 0x002fe400048060ff */
[----:B------:R-:W-:Y:S01]  /*26330*/  F2FP.SATFINITE.E5M2.F32.PACK_AB_MERGE_C R11, RZ, R3, RZ ;  /* 0x00000003ff0b723e */ /* 0x000fe200048060ff */
        /* <DEDUP_REMOVED lines=16> */
[----:B------:R-:W-:Y:S01]  /*26440*/  @!P2 STG.E.U8 desc[UR14][R28.64+0x51], R11 ;  /* 0x0000510b1c00a986 */ /* 0x000fe2000c10110e */
[----:B------:R-:W-:-:S05]  /*26450*/  ISETP.LT.OR P2, PT, R0, 0x5a, !P6 ;  /* 0x0000005a0000780c */ /* 0x000fca0007741670 */
[----:B------:R1:W-:Y:S01]  /*26460*/  @!P1 STG.E.U8 desc[UR14][R28.64+0x50], R5 ;  /* 0x000050051c009986 */ /* 0x0003e2000c10110e */
[----:B0-----:R-:W-:-:S03]  /*26470*/  F2FP.SATFINITE.E5M2.F32.PACK_AB_MERGE_C R9, RZ, R2, RZ ;  /* 0x00000002ff09723e */ /* 0x001fc600048060ff */
[----:B------:R0:W-:Y:S01]  /*26480*/  @!P5 STG.E.U8 desc[UR14][R30.64+0x58], R7 ;  /* 0x000058071e00d986 */ /* 0x0001e2000c10110e */
[----:B------:R-:W-:Y:S01]  /*26490*/  ISETP.LT.OR P5, PT, R0, 0x5a, !P3 ;  /* 0x0000005a0000780c */ /* 0x000fe20005fa1670 */
[----:B------:R-:W-:Y:S02]  /*264a0*/  FMUL R2, R38, UR20 ;  /* 0x0000001426027c20 */ /* 0x000fe40008400000 */
[----:B------:R-:W3:Y:S01]  /*264b0*/  LDL.LU R38, [R1+0x32c] ;  /* 0x00032c0001267983 */ /* 0x000ee20000300800 */
[----:B------:R-:W-:Y:S02]  /*264c0*/  F2FP.SATFINITE.E5M2.F32.PACK_AB_MERGE_C R13, RZ, R3, RZ ;  /* 0x00000003ff0d723e */ /* 0x000fe400048060ff */
[----:B-1----:R-:W-:Y:S02]  /*264d0*/  F2FP.SATFINITE.E5M2.F32.PACK_AB_MERGE_C R5, RZ, R4, RZ ;  /* 0x00000004ff05723e */ /* 0x002fe400048060ff */
[----:B0-----:R-:W-:Y:S01]  /*264e0*/  F2FP.SATFINITE.E5M2.F32.PACK_AB_MERGE_C R7, RZ, R2, RZ ;  /* 0x00000002ff07723e */ /* 0x001fe200048060ff */
[----:B------:R0:W-:Y:S04]  /*264f0*/  @!P2 STG.E.U8 desc[UR14][R30.64+0x59], R9 ;  /* 0x000059091e00a986 */ /* 0x0001e8000c10110e */
        /* <DEDUP_REMOVED lines=21> */
[----:B------:R-:W-:Y:S01]  /*26650*/  @!P2 STG.E.U8 desc[UR14][R30.64+0x61], R11 ;  /* 0x0000610b1e00a986 */ /* 0x000fe2000c10110e */
[----:B------:R-:W-:Y:S02]  /*26660*/  ISETP.LT.OR P2, PT, R0, 0x62, !P3 ;  /* 0x000000620000780c */ /* 0x000fe40005f41670 */
[----:B0-----:R-:W-:-:S07]  /*26670*/  F2FP.SATFINITE.E5M2.F32.PACK_AB_MERGE_C R13, RZ, R3, RZ ;  /* 0x00000003ff0d723e */ /* 0x001fce00048060ff */
[----:B------:R0:W-:Y:S01]  /*26680*/  @!P1 STG.E.U8 desc[UR14][R30.64+0x60], R7 ;  /* 0x000060071e009986 */ /* 0x0001e2000c10110e */
[----:B------:R-:W-:-:S03]  /*26690*/  ISETP.LT.OR P1, PT, R0, 0x69, !P6 ;  /* 0x000000690000780c */ /* 0x000fc60007721670 */
[----:B------:R1:W-:Y:S01]  /*266a0*/  @!P5 STG.E.U8 desc[UR14][R28.64+0x60], R9 ;  /* 0x000060091c00d986 */ /* 0x0003e2000c10110e */
[----:B------:R-:W-:Y:S01]  /*266b0*/  ISETP.LT.OR P5, PT, R0, 0x6a, !P6 ;  /* 0x0000006a0000780c */ /* 0x000fe200077a1670 */
[----:B------:R-:W-:Y:S02]  /*266c0*/  FMUL R3, R38, UR20 ;  /* 0x0000001426037c20 */ /* 0x000fe40008400000 */
[----:B------:R-:W3:Y:S01]  /*266d0*/  LDL.LU R38, [R1+0x348] ;  /* 0x0003480001267983 */ /* 0x000ee20000300800 */
[----:B0-----:R-:W-:Y:S02]  /*266e0*/  F2FP.SATFINITE.E5M2.F32.PACK_AB_MERGE_C R7, RZ, R4, RZ ;  /* 0x00000004ff07723e */ /* 0x001fe400048060ff */
[----:B------:R-:W-:Y:S02]  /*266f0*/  F2FP.SATFINITE.E5M2.F32.PACK_AB_MERGE_C R11, RZ, R3, RZ ;  /* 0x00000003ff0b723e */ /* 0x000fe400048060ff */
[----:B-1----:R-:W-:Y:S01]  /*26700*/  F2FP.SATFINITE.E5M2.F32.PACK_AB_MERGE_C R9, RZ, R2, RZ ;  /* 0x00000002ff09723e */ /* 0x002fe200048060ff */
        /* <DEDUP_REMOVED lines=64> */
[----:B------:R-:W-:-:S03]  /*26b10*/  ISETP.LT.OR P1, PT, R0, 0x81, !P3 ;  /* 0x000000810000780c */ /* 0x000fc60005f21670 */
        /* <DEDUP_REMOVED lines=186> */
[----:B------:R-:W-:Y:S01]  /*276c0*/  FMUL R3, R40, UR20 ;  /* 0x0000001428037c20 */ /* 0x000fe20008400000 */
[----:B0-----:R-:W-:-:S04]  /*276d0*/  F2FP.SATFINITE.E5M2.F32.PACK_AB_MERGE_C R5, RZ, R2, RZ ;  /* 0x00000002ff05723e */ /* 0x001fc800048060ff */
[----:B------:R-:W-:Y:S01]  /*276e0*/  F2FP.SATFINITE.E5M2.F32.PACK_AB_MERGE_C R13, RZ, R3, RZ ;  /* 0x00000003ff0d723e */ /* 0x000fe200048060ff */
[----:B----4-:R-:W-:Y:S02]  /*276f0*/  FMUL R4, R36, UR20 ;  /* 0x0000001424047c20 */ /* 0x010fe40008400000 */
[----:B------:R-:W4:Y:S03]  /*27700*/  LDL.LU R36, [R1+0x418] ;  /* 0x0004180001247983 */ /* 0x000f260000300800 */
[----:B-1----:R-:W-:Y:S01]  /*27710*/  F2FP.SATFINITE.E5M2.F32.PACK_AB_MERGE_C R7, RZ, R4, RZ ;  /* 0x00000004ff07723e */ /* 0x002fe200048060ff */
[----:B------:R-:W-:Y:S02]  /*27720*/  FMUL R2, R35, UR20 ;  /* 0x0000001423027c20 */ /* 0x000fe40008400000 */
        /* <DEDUP_REMOVED lines=8> */
[----:B------:R-:W-:-:S03]  /*277b0*/  ISETP.LT.OR P1, PT, R0, 0xd1, !P3 ;  /* 0x000000d10000780c */ /* 0x000fc60005f21670 */
[----:B------:R-:W3:Y:S04]  /*277c0*/  LDL.LU R42, [R1+0x42c] ;  /* 0x00042c00012a7983 */ /* 0x000ee80000300800 */
[----:B------:R-:W3:Y:S04]  /*277d0*/  LDL.LU R40, [R1+0x430] ;  /* 0x0004300001287983 */ /* 0x000ee80000300800 */
[----:B------:R0:W-:Y:S01]  /*277e0*/  @!P2 STG.E.U8 desc[UR14][R28.64+0xc9], R11 ;  /* 0x0000c90b1c00a986 */ /* 0x0001e2000c10110e */
[----:B------:R-:W-:-:S03]  /*277f0*/  ISETP.LT.OR P2, PT, R0, 0xd2, !P6 ;  /* 0x000000d20000780c */ /* 0x000fc60007741670 */
[----:B------:R1:W-:Y:S01]  /*27800*/  @!P5 STG.E.U8 desc[UR14][R30.64+0xd0], R9 ;  /* 0x0000d0091e00d986 */ /* 0x0003e2000c10110e */
[----:B------:R-:W-:Y:S02]  /*27810*/  ISETP.LT.OR P5, PT, R0, 0xd2, !P3 ;  /* 0x000000d20000780c */ /* 0x000fe40005fa1670 */
[----:B0-----:R-:W-:-:S07]  /*27820*/  F2FP.SATFINITE.E5M2.F32.PACK_AB_MERGE_C R11, RZ, R3, RZ ;  /* 0x00000003ff0b723e */ /* 0x001fce00048060ff */
[----:B------:R0:W-:Y:S01]  /*27830*/  @!P2 STG.E.U8 desc[UR14][R30.64+0xd1], R5 ;  /* 0x0000d1051e00a986 */ /* 0x0001e2000c10110e */
[C---:B------:R-:W-:Y:S02]  /*27840*/  ISETP.LT.OR P2, PT, R0.reuse, 0xda, !P6 ;  /* 0x000000da0000780c */ /* 0x040fe40007741670 */
[----:B-1----:R-:W-:Y:S01]  /*27850*/  F2FP.SATFINITE.E5M2.F32.PACK_AB_MERGE_C R9, RZ, R2, RZ ;  /* 0x00000002ff09723e */ /* 0x002fe200048060ff */
[----:B------:R-:W-:Y:S01]  /*27860*/  @!P1 STG.E.U8 desc[UR14][R28.64+0xd0], R13 ;  /* 0x0000d00d1c009986 */ /* 0x000fe2000c10110e */
[C---:B------:R-:W-:Y:S01]  /*27870*/  ISETP.LT.OR P1, PT, R0.reuse, 0xd9, !P6 ;  /* 0x000000d90000780c */ /* 0x040fe20007721670 */
[----:B------:R-:W-:Y:S02]  /*27880*/  FMUL R2, R39, UR20 ;  /* 0x0000001427027c20 */ /* 0x000fe40008400000 */
[----:B------:R1:W-:Y:S01]  /*27890*/  @!P5 STG.E.U8 desc[UR14][R28.64+0xd1], R7 ;  /* 0x0000d1071c00d986 */ /* 0x0003e2000c10110e */
[----:B------:R-:W-:Y:S01]  /*278a0*/  ISETP.LT.OR P5, PT, R0, 0xd9, !P3 ;  /* 0x000000d90000780c */ /* 0x000fe20005fa1670 */
[----:B------:R-:W-:-:S02]  /*278b0*/  FMUL R3, R38, UR20 ;  /* 0x0000001426037c20 */ /* 0x000fc40008400000 */
[----:B------:R-:W3:Y:S04]  /*278c0*/  LDL.LU R39, [R1+0x434] ;  /* 0x0004340001277983 */ /* 0x000ee80000300800 */
[----:B------:R-:W3:Y:S01]  /*278d0*/  LDL.LU R38, [R1+0x438] ;  /* 0x0004380001267983 */ /* 0x000ee20000300800 */
[----:B0-----:R-:W-:Y:S02]  /*278e0*/  F2FP.SATFINITE.E5M2.F32.PACK_AB_MERGE_C R5, RZ, R4, RZ ;  /* 0x00000004ff05723e */ /* 0x001fe400048060ff */
[----:B-1----:R-:W-:Y:S01]  /*278f0*/  F2FP.SATFINITE.E5M2.F32.PACK_AB_MERGE_C R7, RZ, R2, RZ ;  /* 0x00000002ff07723e */ /* 0x002fe200048060ff */
[----:B------:R0:W-:Y:S01]  /*27900*/  @!P1 STG.E.U8 desc[UR14][R30.64+0xd8], R9 ;  /* 0x0000d8091e009986 */ /* 0x0001e2000c10110e */
[----:B------:R-:W-:-:S03]  /*27910*/  F2FP.SATFINITE.E5M2.F32.PACK_AB_MERGE_C R13, RZ, R3, RZ ;  /* 0x00000003ff0d723e */ /* 0x000fc600048060ff */
[----:B------:R-:W-:Y:S04]  /*27920*/  @!P2 STG.E.U8 desc[UR14][R30.64+0xd9], R11 ;  /* 0x0000d90b1e00a986 */ /* 0x000fe8000c10110e */
[----:B------:R1:W-:Y:S01]  /*27930*/  @!P5 STG.E.U8 desc[UR14][R28.64+0xd8], R5 ;  /* 0x0000d8051c00d986 */ /* 0x0003e2000c10110e */
[----:B--2---:R-:W-:-:S03]  /*27940*/  FMUL R4, R37, UR20 ;  /* 0x0000001425047c20 */ /* 0x004fc60008400000 */
[----:B------:R-:W2:Y:S02]  /*27950*/  LDL.LU R37, [R1+0x43c] ;  /* 0x00043c0001257983 */ /* 0x000ea40000300800 */
[----:B0-----:R-:W-:Y:S01]  /*27960*/  F2FP.SATFINITE.E5M2.F32.PACK_AB_MERGE_C R9, RZ, R4, RZ ;  /* 0x00000004ff09723e */ /* 0x001fe200048060ff */
        /* <DEDUP_REMOVED lines=15> */
[----:B------:R-:W-:-:S03]  /*27a60*/  ISETP.LT.OR P1, PT, R0, 0xe1, !P3 ;  /* 0x000000e10000780c */ /* 0x000fc60005f21670 */
[----:B------:R1:W-:Y:S01]  /*27a70*/  @!P5 STG.E.U8 desc[UR14][R30.64+0xe1], R9 ;  /* 0x0000e1091e00d986 */ /* 0x0003e2000c10110e */
[----:B------:R-:W-:Y:S02]  /*27a80*/  ISETP.LT.OR P5, PT, R0, 0xe9, !P6 ;  /* 0x000000e90000780c */ /* 0x000fe400077a1670 */
[----:B------:R-:W-:Y:S02]  /*27a90*/  F2FP.SATFINITE.E5M2.F32.PACK_AB_MERGE_C R11, RZ, R3, RZ ;  /* 0x00000003ff0b723e */ /* 0x000fe400048060ff */
[----:B0-----:R-:W-:-:S03]  /*27aa0*/  F2FP.SATFINITE.E5M2.F32.PACK_AB_MERGE_C R7, RZ, R4, RZ ;  /* 0x00000004ff07723e */ /* 0x001fc600048060ff */
[----:B------:R-:W-:Y:S01]  /*27ab0*/  @!P2 STG.E.U8 desc[UR14][R28.64+0xe1], R11 ;  /* 0x0000e10b1c00a986 */ /* 0x000fe2000c10110e */
[----:B------:R-:W-:-:S03]  /*27ac0*/  ISETP.LT.OR P2, PT, R0, 0xea, !P6 ;  /* 0x000000ea0000780c */ /* 0x000fc60007741670 */
[----:B------:R0:W-:Y:S01]  /*27ad0*/  @!P1 STG.E.U8 desc[UR14][R28.64+0xe0], R5 ;  /* 0x0000e0051c009986 */ /* 0x0001e2000c10110e */
[----:B------:R-:W-:-:S03]  /*27ae0*/  ISETP.LT.OR P1, PT, R0, 0xe9, !P3 ;  /* 0x000000e90000780c */ /* 0x000fc60005f21670 */
[----:B------:R0:W-:Y:S01]  /*27af0*/  @!P5 STG.E.U8 desc[UR14][R30.64+0xe8], R7 ;  /* 0x0000e8071e00d986 */ /* 0x0001e2000c10110e */
[----:B------:R-:W-:Y:S01]  /*27b00*/  ISETP.LT.OR P5, PT, R0, 0xea, !P3 ;  /* 0x000000ea0000780c */ /* 0x000fe20005fa1670 */
[----:B------:R-:W-:Y:S01]  /*27b10*/  FMUL R3, R43, UR20 ;  /* 0x000000142b037c20 */ /* 0x000fe20008400000 */
[----:B------:R-:W-:Y:S01]  /*27b20*/  FMUL R4, R42, UR20 ;  /* 0x000000142a047c20 */ /* 0x000fe20008400000 */
[----:B-1----:R-:W-:-:S03]  /*27b30*/  F2FP.SATFINITE.E5M2.F32.PACK_AB_MERGE_C R9, RZ, R2, RZ ;  /* 0x00000002ff09723e */ /* 0x002fc600048060ff */
[----:B------:R-:W-:Y:S02]  /*27b40*/  F2FP.SATFINITE.E5M2.F32.PACK_AB_MERGE_C R13, RZ, R3, RZ ;  /* 0x00000003ff0d723e */ /* 0x000fe400048060ff */
[----:B0-----:R-:W-:Y:S01]  /*27b50*/  F2FP.SATFINITE.E5M2.F32.PACK_AB_MERGE_C R5, RZ, R4, RZ ;  /* 0x00000004ff05723e */ /* 0x001fe200048060ff */
[----:B------:R0:W-:Y:S01]  /*27b60*/  @!P2 STG.E.U8 desc[UR14][R30.64+0xe9], R9 ;  /* 0x0000e9091e00a986 */ /* 0x0001e2000c10110e */
[----:B------:R-:W-:-:S03]  /*27b70*/  ISETP.LT.OR P2, PT, R0, 0xf1, !P3 ;  /* 0x000000f10000780c */ /* 0x000fc60005f41670 */
[----:B------:R-:W-:Y:S01]  /*27b80*/  @!P1 STG.E.U8 desc[UR14][R28.64+0xe8], R13 ;  /* 0x0000e80d1c009986 */ /* 0x000fe2000c10110e */
[----:B------:R-:W-:-:S03]  /*27b90*/  ISETP.LT.OR P1, PT, R0, 0xf1, !P6 ;  /* 0x000000f10000780c */ /* 0x000fc60007721670 */
[----:B------:R-:W-:Y:S01]  /*27ba0*/  @!P5 STG.E.U8 desc[UR14][R28.64+0xe9], R5 ;  /* 0x0000e9051c00d986 */ /* 0x000fe2000c10110e */
[----:B------:R-:W-:Y:S01]  /*27bb0*/  ISETP.LT.OR P5, PT, R0, 0xf2, !P6 ;  /* 0x000000f20000780c */ /* 0x000fe200077a1670 */
[----:B------:R-:W-:Y:S01]  /*27bc0*/  FMUL R2, R40, UR20 ;  /* 0x0000001428027c20 */ /* 0x000fe20008400000 */
[----:B------:R-:W-:Y:S01]  /*27bd0*/  FMUL R3, R39, UR20 ;  /* 0x0000001427037c20 */ /* 0x000fe20008400000 */
[----:B------:R-:W-:-:S03]  /*27be0*/  FMUL R4, R38, UR20 ;  /* 0x0000001426047c20 */ /* 0x000fc60008400000 */
[----:B------:R-:W-:Y:S02]  /*27bf0*/  F2FP.SATFINITE.E5M2.F32.PACK_AB_MERGE_C R7, RZ, R2, RZ ;  /* 0x00000002ff07723e */ /* 0x000fe400048060ff */
[----:B------:R-:W-:Y:S02]  /*27c00*/  F2FP.SATFINITE.E5M2.F32.PACK_AB_MERGE_C R11, RZ, R3, RZ ;  /* 0x00000003ff0b723e */ /* 0x000fe400048060ff */
[----:B0-----:R-:W-:Y:S01]  /*27c10*/  F2FP.SATFINITE.E5M2.F32.PACK_AB_MERGE_C R9, RZ, R4, RZ ;  /* 0x00000004ff09723e */ /* 0x001fe200048060ff */
[----:B------:R0:W-:Y:S01]  /*27c20*/  @!P1 STG.E.U8 desc[UR14][R30.64+0xf0], R7 ;  /* 0x0000f0071e009986 */ /* 0x0001e2000c10110e */
[----:B------:R-:W-:-:S03]  /*27c30*/  ISETP.LT.OR P1, PT, R0, 0xf9, !P6 ;  /* 0x000000f90000780c */ /* 0x000fc60007721670 */
[----:B------:R1:W-:Y:S01]  /*27c40*/  @!P5 STG.E.U8 desc[UR14][R30.64+0xf1], R11 ;  /* 0x0000f10b1e00d986 */ /* 0x0003e2000c10110e */
[C---:B------:R-:W-:Y:S02]  /*27c50*/  ISETP.LT.OR P5, PT, R0.reuse, 0xf2, !P3 ;  /* 0x000000f20000780c */ /* 0x040fe40005fa1670 */
[C---:B------:R-:W-:Y:S01]  /*27c60*/  ISETP.LT.OR P6, PT, R0.reuse, 0xfa, !P6 ;  /* 0x000000fa0000780c */ /* 0x040fe200077c1670 */
[----:B------:R1:W-:Y:S01]  /*27c70*/  @!P2 STG.E.U8 desc[UR14][R28.64+0xf0], R9 ;  /* 0x0000f0091c00a986 */ /* 0x0003e2000c10110e */
[C---:B------:R-:W-:Y:S02]  /*27c80*/  ISETP.LT.OR P2, PT, R0.reuse, 0xf9, !P3 ;  /* 0x000000f90000780c */ /* 0x040fe40005f41670 */
[----:B------:R-:W-:Y:S01]  /*27c90*/  ISETP.LT.OR P3, PT, R0, 0xfa, !P3 ;  /* 0x000000fa0000780c */ /* 0x000fe20005f61670 */
[----:B--2---:R-:W-:-:S05]  /*27ca0*/  FMUL R0, R37, UR20 ;  /* 0x0000001425007c20 */ /* 0x004fca0008400000 */
[----:B0-----:R-:W-:-:S05]  /*27cb0*/  F2FP.SATFINITE.E5M2.F32.PACK_AB_MERGE_C R7, RZ, R0, RZ ;  /* 0x00000000ff07723e */ /* 0x001fca00048060ff */
[----:B------:R0:W-:Y:S01]  /*27cc0*/  @!P5 STG.E.U8 desc[UR14][R28.64+0xf1], R7 ;  /* 0x0000f1071c00d986 */ /* 0x0001e2000c10110e */
[----:B----4-:R-:W-:Y:S01]  /*27cd0*/  FMUL R2, R36, UR20 ;  /* 0x0000001424027c20 */ /* 0x010fe20008400000 */
[----:B------:R-:W-:Y:S01]  /*27ce0*/  FMUL R3, R35, UR20 ;  /* 0x0000001423037c20 */ /* 0x000fe20008400000 */
[----:B---3--:R-:W-:Y:S01]  /*27cf0*/  FMUL R4, R33, UR20 ;  /* 0x0000001421047c20 */ /* 0x008fe20008400000 */
[----:B------:R-:W-:Y:S02]  /*27d00*/  FMUL R5, R32, UR20 ;  /* 0x0000001420057c20 */ /* 0x000fe40008400000 */
[----:B-1----:R-:W-:Y:S02]  /*27d10*/  F2FP.SATFINITE.E5M2.F32.PACK_AB_MERGE_C R11, RZ, R2, RZ ;  /* 0x00000002ff0b723e */ /* 0x002fe400048060ff */
[----:B------:R-:W-:Y:S02]  /*27d20*/  F2FP.SATFINITE.E5M2.F32.PACK_AB_MERGE_C R3, RZ, R3, RZ ;  /* 0x00000003ff03723e */ /* 0x000fe400048060ff */
[----:B------:R-:W-:-:S02]  /*27d30*/  F2FP.SATFINITE.E5M2.F32.PACK_AB_MERGE_C R9, RZ, R4, RZ ;  /* 0x00000004ff09723e */ /* 0x000fc400048060ff */
[----:B------:R-:W-:Y:S01]  /*27d40*/  F2FP.SATFINITE.E5M2.F32.PACK_AB_MERGE_C R5, RZ, R5, RZ ;  /* 0x00000005ff05723e */ /* 0x000fe200048060ff */
[----:B------:R0:W-:Y:S04]  /*27d50*/  @!P1 STG.E.U8 desc[UR14][R30.64+0xf8], R11 ;  /* 0x0000f80b1e009986 */ /* 0x0001e8000c10110e */
[----:B------:R0:W-:Y:S04]  /*27d60*/  @!P6 STG.E.U8 desc[UR14][R30.64+0xf9], R3 ;  /* 0x0000f9031e00e986 */ /* 0x0001e8000c10110e */
[----:B------:R0:W-:Y:S04]  /*27d70*/  @!P2 STG.E.U8 desc[UR14][R28.64+0xf8], R9 ;  /* 0x0000f8091c00a986 */ /* 0x0001e8000c10110e */
[----:B------:R0:W-:Y:S02]  /*27d80*/  @!P3 STG.E.U8 desc[UR14][R28.64+0xf9], R5 ;  /* 0x0000f9051c00b986 */ /* 0x0001e4000c10110e */
.L_x_551:
[----:B------:R-:W-:Y:S05]  /*27d90*/  BSYNC B0 ;  /* 0x0000000000007941 */ /* 0x000fea0003800000 */
.L_x_37:
[----:B0-2---:R-:W2:Y:S04]  /*27da0*/  LDL.LU R3, [R1+0x454] ;  /* 0x0004540001037983 */ /* 0x005ea80000300800 */
[----:B-----5:R-:W2:Y:S01]  /*27db0*/  LDL.LU R2, [R1+0x458] ;  /* 0x0004580001027983 */ /* 0x020ea20000300800 */
[----:B------:R-:W-:Y:S01]  /*27dc0*/  ULDC UR6, c[0x0][0xc] ;  /* 0x0000030000067ab9 */ /* 0x000fe20000000800 */
[----:B------:R-:W-:Y:S01]  /*27dd0*/  ULDC UR7, c[0x0][0x10] ;  /* 0x0000040000077ab9 */ /* 0x000fe20000000800 */
[----:B---34-:R-:W2:Y:S01]  /*27de0*/  LDC R5, c[0x0][0x14] ;  /* 0x00000500ff057b82 */ /* 0x018ea20000000800 */
[----:B------:R-:W-:Y:S01]  /*27df0*/  UIMAD.WIDE.U32 UR6, UR6, UR7, URZ ;  /* 0x00000007060672a5 */ /* 0x000fe2000f8e003f */
[----:B------:R-:W-:Y:S01]  /*27e00*/  PRMT R0, RZ, 0x7610, R0 ;  /* 0x00007610ff007816 */ /* 0x000fe20000000000 */
[----:B------:R-:W-:-:S04]  /*27e10*/  UMOV UR9, 0xffffffff ;  /* 0xffffffff00097882 */ /* 0x000fc80000000000 */
[----:B--2---:R-:W-:-:S04]  /*27e20*/  IMAD.WIDE.U32 R2, R5, UR6, R2 ;  /* 0x0000000605027c25 */ /* 0x004fc8000f8e0002 */
[----:B------:R-:W-:Y:S01]  /*27e30*/  IMAD R5, R5, UR7, RZ ;  /* 0x0000000705057c24 */ /* 0x000fe2000f8e02ff */
[----:B------:R-:W-:Y:S01]  /*27e40*/  ULDC.64 UR6, c[0x0][0x650] ;  /* 0x0001940000067ab9 */ /* 0x000fe20000000a00 */
[----:B------:R-:W-:Y:S01]  /*27e50*/  IMAD.MOV.U32 R11, RZ, RZ, R2 ;  /* 0x000000ffff0b7224 */ /* 0x000fe200078e0002 */
[----:B------:R-:W-:Y:S01]  /*27e60*/  ISETP.GE.U32.AND P1, PT, R2, UR6, PT ;  /* 0x0000000602007c0c */ /* 0x000fe2000bf26070 */
[----:B------:R-:W-:Y:S02]  /*27e70*/  IMAD.IADD R13, R3, 0x1, R5 ;  /* 0x00000001030d7824 */ /* 0x000fe400078e0205 */
[----:B------:R-:W-:-:S03]  /*27e80*/  IMAD.MOV.U32 R2, RZ, RZ, -0x1 ;  /* 0xffffffffff027424 */ /* 0x000fc600078e00ff */
[----:B------:R0:W-:Y:S01]  /*27e90*/  STL [R1+0x454], R13 ;  /* 0x0004540d01007387 */ /* 0x0001e20000100800 */
[----:B------:R-:W-:-:S03]  /*27ea0*/  ISETP.GE.U32.AND.EX P1, PT, R13, UR7, PT, P1 ;  /* 0x000000070d007c0c */ /* 0x000fc6000bf26110 */
[----:B------:R0:W-:Y:S04]  /*27eb0*/  STL [R1+0x458], R11 ;  /* 0x0004580b01007387 */ /* 0x0001e80000100800 */
[----:B------:R0:W-:Y:S06]  /*27ec0*/  STL [R1+0x45c], R2 ;  /* 0x00045c0201007387 */ /* 0x0001ec0000100800 */
[----:B------:R-:W-:Y:S05]  /*27ed0*/  @P1 BRA `(.L_x_552) ;  /* 0x0000000400741947 */ /* 0x000fea0003800000 */
[----:B------:R-:W2:Y:S01]  /*27ee0*/  S2R R8, SR_CTAID.X ;  /* 0x0000000000087919 */ /* 0x000ea20000002500 */
[----:B------:R-:W-:Y:S01]  /*27ef0*/  ULDC.64 UR18, c[0x0][0x628] ;  /* 0x00018a0000127ab9 */ /* 0x000fe20000000a00 */
[----:B------:R-:W3:Y:S01]  /*27f00*/  LDC R9, c[0x0][0x144] ;  /* 0x00005100ff097b82 */ /* 0x000ee20000000800 */
[----:B------:R-:W-:Y:S01]  /*27f10*/  ULDC UR6, c[0x0][0x150] ;  /* 0x0000540000067ab9 */ /* 0x000fe20000000800 */
[----:B------:R-:W4:Y:S01]  /*27f20*/  S2R R12, SR_CTAID.Y ;  /* 0x00000000000c7919 */ /* 0x000f220000002600 */
[----:B------:R-:W-:Y:S01]  /*27f30*/  ISETP.NE.U32.AND P1, PT, RZ, UR18, PT ;  /* 0x00000012ff007c0c */ /* 0x000fe2000bf25070 */
[----:B------:R-:W-:Y:S01]  /*27f40*/  ULDC UR23, c[0x0][0x630] ;  /* 0x00018c0000177ab9 */ /* 0x000fe20000000800 */
[----:B------:R-:W-:Y:S02]  /*27f50*/  R2UR UR16, R11 ;  /* 0x000000000b1072ca */ /* 0x000fe400000e0000 */
[----:B------:R-:W-:Y:S01]  /*27f60*/  ISETP.NE.AND.EX P1, PT, RZ, UR19, PT, P1 ;  /* 0x00000013ff007c0c */ /* 0x000fe2000bf25310 */
[----:B------:R-:W0:Y:S01]  /*27f70*/  LDC.64 R6, c[0x0][0x620] ;  /* 0x00018800ff067b82 */ /* 0x000e220000000a00 */
[----:B------:R-:W-:-:S02]  /*27f80*/  R2UR UR17, R13 ;  /* 0x000000000d1172ca */ /* 0x000fc400000e0000 */
[----:B--2---:R-:W-:-:S05]  /*27f90*/  I2FP.F32.U32 R0, R8 ;  /* 0x0000000800007245 */ /* 0x004fca0000201000 */
[----:B------:R-:W-:-:S06]  /*27fa0*/  FMUL R0, R0, UR6 ;  /* 0x0000000600007c20 */ /* 0x000fcc0008400000 */
[----:B------:R-:W2:Y:S01]  /*27fb0*/  F2I.U32.TRUNC.NTZ R0, R0 ;  /* 0x0000000000007305 */ /* 0x000ea2000020f000 */
[----:B----4-:R-:W-:Y:S05]  /*27fc0*/  @!P1 BRA `(.L_x_553) ;  /* 0x0000000000309947 */ /* 0x010fea0003800000 */
        /* <DEDUP_REMOVED lines=12> */
.L_x_553:
[----:B------:R-:W-:Y:S01]  /*28090*/  USHF.R.U64 UR9, UR16, UR23, UR17 ;  /* 0x0000001710097299 */ /* 0x000fe20008001211 */
[----:B------:R-:W4:Y:S01]  /*280a0*/  LDC.64 R22, c[0x0][0x640] ;  /* 0x00019000ff167b82 */ /* 0x000f220000000a00 */
[----:B------:R-:W-:Y:S01]  /*280b0*/  USHF.R.U32.HI UR6, URZ, UR23, UR17 ;  /* 0x000000173f067299 */ /* 0x000fe20008011611 */
[----:B--2---:R-:W-:Y:S02]  /*280c0*/  IMAD.MOV R10, RZ, RZ, -R0 ;  /* 0x000000ffff0a7224 */ /* 0x004fe400078e0a00 */
[----:B0-----:R-:W-:Y:S01]  /*280d0*/  IMAD.MOV.U32 R2, RZ, RZ, R11 ;  /* 0x000000ffff027224 */ /* 0x001fe200078e000b */
[----:B------:R-:W-:Y:S01]  /*280e0*/  IADD3 R5, P1, RZ, -UR9, RZ ;  /* 0x80000009ff057c10 */ /* 0x000fe2000ff3e0ff */
[----:B---3--:R-:W-:Y:S02]  /*280f0*/  IMAD R18, R9, R10, R8 ;  /* 0x0000000a09127224 */ /* 0x008fe400078e0208 */
[----:B------:R-:W0:Y:S02]  /*28100*/  LDC R4, c[0x0][0x618] ;  /* 0x00018600ff047b82 */ /* 0x000e240000000800 */
[----:B------:R-:W-:Y:S01]  /*28110*/  IMAD.X R3, RZ, RZ, ~UR6, P1 ;  /* 0x80000006ff037e24 */ /* 0x000fe200088e06ff */
[----:B------:R-:W-:-:S03]  /*28120*/  ULDC UR6, c[0x0][0x154] ;  /* 0x0000550000067ab9 */ /* 0x000fc60000000800 */
[-C--:B------:R-:W-:Y:S02]  /*28130*/  IMAD R0, R3, R6.reuse, RZ ;  /* 0x0000000603007224 */ /* 0x080fe400078e02ff */
[----:B------:R-:W2:Y:S01]  /*28140*/  LDC R14, c[0x0][0x608] ;  /* 0x00018200ff0e7b82 */ /* 0x000ea20000000800 */
[----:B------:R-:W-:Y:S02]  /*28150*/  IMAD.MOV.U32 R3, RZ, RZ, R13 ;  /* 0x000000ffff037224 */ /* 0x000fe400078e000d */
[----:B------:R-:W-:-:S05]  /*28160*/  IMAD.WIDE.U32 R2, R5, R6, R2 ;  /* 0x0000000605027225 */ /* 0x000fca00078e0002 */
[----:B------:R-:W3:Y:S01]  /*28170*/  LDC R20, c[0x0][0x658] ;  /* 0x00019600ff147b82 */ /* 0x000ee20000000800 */
[----:B------:R-:W-:Y:S01]  /*28180*/  IMAD R5, R5, R7, R0 ;  /* 0x0000000705057224 */ /* 0x000fe200078e0200 */
[----:B------:R-:W-:Y:S01]  /*28190*/  I2FP.F32.U32 R0, R12 ;  /* 0x0000000c00007245 */ /* 0x000fe20000201000 */
[----:B------:R-:W-:Y:S01]  /*281a0*/  IMAD.MOV.U32 R7, RZ, RZ, 0x1 ;  /* 0x00000001ff077424 */ /* 0x000fe200078e00ff */
[----:B----4-:R-:W-:Y:S01]  /*281b0*/  ISETP.NE.U32.AND P1, PT, R22, RZ, PT ;  /* 0x000000ff1600720c */ /* 0x010fe20003f25070 */
[----:B------:R-:W-:Y:S02]  /*281c0*/  IMAD.IADD R3, R3, 0x1, R5 ;  /* 0x0000000103037824 */ /* 0x000fe400078e0205 */
[----:B------:R-:W-:Y:S01]  /*281d0*/  FMUL R0, R0, UR6 ;  /* 0x0000000600007c20 */ /* 0x000fe20008400000 */
[----:B------:R-:W4:Y:S01]  /*281e0*/  LDC R15, c[0x0][0x148] ;  /* 0x00005200ff0f7b82 */ /* 0x000f220000000800 */
[----:B------:R-:W-:Y:S01]  /*281f0*/  ISETP.NE.AND.EX P1, PT, R23, RZ, PT, P1 ;  /* 0x000000ff1700720c */ /* 0x000fe20003f25310 */
[----:B------:R-:W-:Y:S01]  /*28200*/  IMAD.MOV.U32 R5, RZ, RZ, -0x1 ;  /* 0xffffffffff057424 */ /* 0x000fe200078e00ff */
[-CC-:B0-----:R-:W-:Y:S01]  /*28210*/  SHF.R.U64 R10, R2, R4.reuse, R3.reuse ;  /* 0x00000004020a7219 */ /* 0x181fe20000001203 */
[----:B------:R0:W0:Y:S01]  /*28220*/  F2I.U32.TRUNC.NTZ R13, R0 ;  /* 0x00000000000d7305 */ /* 0x000022000020f000 */
[----:B------:R-:W-:-:S03]  /*28230*/  SHF.R.U32.HI R3, RZ, R4, R3 ;  /* 0x00000004ff037219 */ /* 0x000fc60000011603 */
[----:B------:R-:W0:Y:S01]  /*28240*/  LDC R16, c[0x0][0x600] ;  /* 0x00018000ff107b82 */ /* 0x000e220000000800 */
[-CC-:B--2---:R-:W-:Y:S02]  /*28250*/  SHF.R.U64 R8, R10, R14.reuse, R3.reuse ;  /* 0x0000000e0a087219 */ /* 0x184fe40000001203 */
[----:B------:R-:W-:-:S05]  /*28260*/  SHF.R.U32.HI R3, RZ, R14, R3 ;  /* 0x0000000eff037219 */ /* 0x000fca0000011603 */
[----:B------:R-:W2:Y:S01]  /*28270*/  LDC R17, c[0x0][0x648] ;  /* 0x00019200ff117b82 */ /* 0x000ea20000000800 */
[-CC-:B---3--:R-:W-:Y:S02]  /*28280*/  SHF.R.U64 R11, R8, R20.reuse, R3.reuse ;  /* 0x00000014080b7219 */ /* 0x188fe40000001203 */
[-C--:B------:R-:W-:Y:S02]  /*28290*/  SHF.L.U32 R5, R5, R20.reuse, RZ ;  /* 0x0000001405057219 */ /* 0x080fe400000006ff */
[-C--:B------:R-:W-:Y:S01]  /*282a0*/  SHF.R.U32.HI R3, RZ, R20.reuse, R3 ;  /* 0x00000014ff037219 */ /* 0x080fe20000011603 */
[----:B------:R-:W-:Y:S01]  /*282b0*/  IMAD.MOV.U32 R2, RZ, RZ, R11 ;  /* 0x000000ffff027224 */ /* 0x000fe200078e000b */
[----:B------:R-:W-:Y:S01]  /*282c0*/  SHF.L.U32 R20, R7, R20, RZ ;  /* 0x0000001407147219 */ /* 0x000fe200000006ff */
[----:B------:R-:W3:Y:S01]  /*282d0*/  LDC R19, c[0x0][0x638] ;  /* 0x00018e00ff137b82 */ /* 0x000ee20000000800 */
[----:B------:R-:W-:-:S07]  /*282e0*/  LOP3.LUT R41, RZ, R5, RZ, 0x33, !PT ;  /* 0x00000005ff297212 */ /* 0x000fce00078e33ff */
[----:B------:R-:W0:Y:S01]  /*282f0*/  LDC R21, c[0x0][0x610] ;  /* 0x00018400ff157b82 */ /* 0x000e220000000800 */
[----:B------:R-:W-:Y:S05]  /*28300*/  @!P1 BRA `(.L_x_554) ;  /* 0x0000000000289947 */ /* 0x000fea0003800000 */
[----:B0-----:R-:W0:Y:S02]  /*28310*/  LDC R0, c[0x0][0x64c] ;  /* 0x00019300ff007b82 */ /* 0x001e240000000800 */
[----:B0-----:R-:W-:-:S05]  /*28320*/  IADD3 R7, P1, R11, R0, RZ ;  /* 0x000000000b077210 */ /* 0x001fca0007f3e0ff */
        /* <DEDUP_REMOVED lines=8> */
.L_x_554:
[----:B0-2---:R-:W-:Y:S01]  /*283b0*/  SHF.R.U64 R0, R2, R17, R3 ;  /* 0x0000001102007219 */ /* 0x005fe20000001203 */
[----:B------:R-:W-:Y:S01]  /*283c0*/  VIADD R3, R16, 0xffffffff ;  /* 0xffffffff10037836 */ /* 0x000fe20000000000 */
[----:B------:R-:W-:Y:S01]  /*283d0*/  LOP3.LUT R41, R8, R41, RZ, 0xc0, !PT ;  /* 0x0000002908297212 */ /* 0x000fe200078ec0ff */
[----:B------:R-:W-:Y:S02]  /*283e0*/  IMAD.MOV R13, RZ, RZ, -R13 ;  /* 0x000000ffff0d7224 */ /* 0x000fe400078e0a0d */
[----:B------:R-:W-:Y:S01]  /*283f0*/  IMAD.MOV R2, RZ, RZ, -R0 ;  /* 0x000000ffff027224 */ /* 0x000fe200078e0a00 */
[----:B------:R-:W-:Y:S01]  /*28400*/  LOP3.LUT R3, R10, R3, RZ, 0xc0, !PT ;  /* 0x000000030a037212 */ /* 0x000fe200078ec0ff */
[----:B------:R-:W-:Y:S02]  /*28410*/  IMAD R41, R20, R0, R41 ;  /* 0x0000000014297224 */ /* 0x000fe400078e0229 */
[----:B----4-:R-:W-:Y:S02]  /*28420*/  @P4 IMAD R18, R15, R13, R12 ;  /* 0x0000000d0f124224 */ /* 0x010fe400078e020c */
[----:B---3--:R-:W-:-:S02]  /*28430*/  IMAD R0, R2, R19, R11 ;  /* 0x0000001302007224 */ /* 0x008fc400078e020b */
[----:B------:R-:W-:Y:S02]  /*28440*/  IMAD R41, R41, R21, R18 ;  /* 0x0000001529297224 */ /* 0x000fe400078e0212 */
[----:B------:R-:W-:Y:S02]  /*28450*/  IMAD R2, R0, R16, R3 ;  /* 0x0000001000027224 */ /* 0x000fe400078e0203 */
[----:B------:R-:W-:-:S03]  /*28460*/  IMAD.MOV.U32 R4, RZ, RZ, 0x1 ;  /* 0x00000001ff047424 */ /* 0x000fc600078e00ff */
[----:B------:R-:W-:Y:S02]  /*28470*/  SEL R3, R2, R41, !P4 ;  /* 0x0000002902037207 */ /* 0x000fe40006000000 */
[----:B------:R-:W-:Y:S02]  /*28480*/  PRMT R0, R4, 0x7610, R0 ;  /* 0x0000761004007816 */ /* 0x000fe40000000000 */
[----:B------:R-:W-:Y:S01]  /*28490*/  SEL R41, R41, R2, !P4 ;  /* 0x0000000229297207 */ /* 0x000fe20006000000 */
[----:B------:R2:W-:Y:S06]  /*284a0*/  STL [R1+0x45c], R3 ;  /* 0x00045c0301007387 */ /* 0x0005ec0000100800 */
.L_x_552:
[----:B------:R3:W-:Y:S01]  /*284b0*/  STL [R1+0x460], R41 ;  /* 0x0004602901007387 */ /* 0x0007e20000100800 */
[----:B------:R-:W-:-:S13]  /*284c0*/  LOP3.LUT P1, RZ, R0, 0xff, RZ, 0xc0, !PT ;  /* 0x000000ff00ff7812 */ /* 0x000fda000782c0ff */
[----:B---3--:R-:W-:Y:S05]  /*284d0*/  @P1 BRA `(.L_x_555) ;  /* 0xfffffd8c005c1947 */ /* 0x008fea000383ffff */
[----:B------:R-:W-:Y:S05]  /*284e0*/  EXIT ;  /* 0x000000000000794d */ /* 0x000fea0003800000 */
.L_x_7:
[----:B------:R-:W2:Y:S01]  /*284f0*/  LDL R20, [R1+0x458] ;  /* 0x0004580001147983 */ /* 0x000ea20000100800 */
[----:B0-----:R-:W-:-:S03]  /*28500*/  ULDC.64 UR4, c[0x0][0x650] ;  /* 0x0001940000047ab9 */ /* 0x001fc60000000a00 */
[----:B------:R-:W3:Y:S01]  /*28510*/  LDL R163, [R1+0x454] ;  /* 0x0004540001a37983 */ /* 0x000ee20000100800 */
[----:B------:R-:W-:Y:S01]  /*28520*/  PRMT R0, RZ, 0x7610, R0 ;  /* 0x00007610ff007816 */ /* 0x000fe20000000000 */
[----:B------:R-:W-:Y:S02]  /*28530*/  IMAD.MOV.U32 R12, RZ, RZ, -0x1 ;  /* 0xffffffffff0c7424 */ /* 0x000fe400078e00ff */
[----:B------:R-:W-:Y:S02]  /*28540*/  IMAD.MOV.U32 R4, RZ, RZ, -0x1 ;  /* 0xffffffffff047424 */ /* 0x000fe400078e00ff */
[----:B------:R-:W-:Y:S01]  /*28550*/  IMAD.MOV.U32 R11, RZ, RZ, -0x1 ;  /* 0xffffffffff0b7424 */ /* 0x000fe200078e00ff */
[----:B--2---:R-:W-:-:S04]  /*28560*/  ISETP.GE.U32.AND P0, PT, R20, UR4, PT ;  /* 0x0000000414007c0c */ /* 0x004fc8000bf06070 */
[----:B---3--:R-:W-:-:S13]  /*28570*/  ISETP.GE.U32.AND.EX P0, PT, R163, UR5, PT, P0 ;  /* 0x00000005a3007c0c */ /* 0x008fda000bf06100 */
[----:B------:R-:W-:Y:S05]  /*28580*/  @P0 BRA `(.L_x_556) ;  /* 0x0000000400300947 */ /* 0x000fea0003800000 */
[----:B------:R-:W0:Y:S01]  /*28590*/  LDC.64 R16, c[0x0][0x628] ;  /* 0x00018a00ff107b82 */ /* 0x000e220000000a00 */
[----:B-1----:R-:W-:Y:S02]  /*285a0*/  IMAD.MOV.U32 R8, RZ, RZ, R20 ;  /* 0x000000ffff087224 */ /* 0x002fe400078e0014 */
[----:B------:R-:W-:-:S05]  /*285b0*/  IMAD.MOV.U32 R9, RZ, RZ, R163 ;  /* 0x000000ffff097224 */ /* 0x000fca00078e00a3 */
[----:B------:R-:W1:Y:S08]  /*285c0*/  LDC R12, c[0x0][0x630] ;  /* 0x00018c00ff0c7b82 */ /* 0x000e700000000800 */
[----:B------:R-:W2:Y:S01]  /*285d0*/  LDC.64 R18, c[0x0][0x620] ;  /* 0x00018800ff127b82 */ /* 0x000ea20000000a00 */
[----:B0-----:R-:W-:-:S04]  /*285e0*/  ISETP.NE.U32.AND P0, PT, R16, RZ, PT ;  /* 0x000000ff1000720c */ /* 0x001fc80003f05070 */
[----:B------:R-:W-:-:S13]  /*285f0*/  ISETP.NE.AND.EX P0, PT, R17, RZ, PT, P0 ;  /* 0x000000ff1100720c */ /* 0x000fda0003f05300 */
[----:B-12---:R-:W-:Y:S05]  /*28600*/  @!P0 BRA `(.L_x_557) ;  /* 0x0000000000288947 */ /* 0x006fea0003800000 */
[----:B------:R-:W0:Y:S02]  /*28610*/  LDC R0, c[0x0][0x634] ;  /* 0x00018d00ff007b82 */ /* 0x000e240000000800 */
        /* <DEDUP_REMOVED lines=9> */
.L_x_557:
[----:B------:R-:W0:Y:S01]  /*286b0*/  LDC.64 R22, c[0x0][0x640] ;  /* 0x00019000ff167b82 */ /* 0x000e220000000a00 */
[-CC-:B------:R-:W-:Y:S01]  /*286c0*/  SHF.R.U64 R15, R8, R12.reuse, R9.reuse ;  /* 0x0000000c080f7219 */ /* 0x180fe20000001209 */
[----:B------:R-:W-:Y:S01]  /*286d0*/  IMAD.MOV.U32 R4, RZ, RZ, R20 ;  /* 0x000000ffff047224 */ /* 0x000fe200078e0014 */
[----:B------:R-:W-:Y:S01]  /*286e0*/  SHF.R.U32.HI R0, RZ, R12, R9 ;  /* 0x0000000cff007219 */ /* 0x000fe20000011609 */
[----:B------:R-:W-:Y:S01]  /*286f0*/  IMAD.MOV.U32 R24, RZ, RZ, 0x1 ;  /* 0x00000001ff187424 */ /* 0x000fe200078e00ff */
[----:B------:R-:W-:-:S03]  /*28700*/  IADD3 R7, P0, RZ, -R15, RZ ;  /* 0x8000000fff077210 */ /* 0x000fc60007f1e0ff */
[----:B------:R-:W1:Y:S02]  /*28710*/  LDC R6, c[0x0][0x618] ;  /* 0x00018600ff067b82 */ /* 0x000e640000000800 */
[----:B------:R-:W-:-:S04]  /*28720*/  IMAD.X R5, RZ, RZ, ~R0, P0 ;  /* 0x000000ffff057224 */ /* 0x000fc800000e0e00 */
[-C--:B------:R-:W-:Y:S02]  /*28730*/  IMAD R0, R5, R18.reuse, RZ ;  /* 0x0000001205007224 */ /* 0x080fe400078e02ff */
[----:B------:R-:W2:Y:S01]  /*28740*/  LDC R8, c[0x0][0x608] ;  /* 0x00018200ff087b82 */ /* 0x000ea20000000800 */
[----:B------:R-:W-:Y:S02]  /*28750*/  IMAD.MOV.U32 R5, RZ, RZ, R163 ;  /* 0x000000ffff057224 */ /* 0x000fe400078e00a3 */
[----:B------:R-:W-:-:S05]  /*28760*/  IMAD.WIDE.U32 R4, R7, R18, R4 ;  /* 0x0000001207047225 */ /* 0x000fca00078e0004 */
[----:B------:R-:W3:Y:S01]  /*28770*/  LDC R21, c[0x0][0x658] ;  /* 0x00019600ff157b82 */ /* 0x000ee20000000800 */
[----:B------:R-:W-:Y:S01]  /*28780*/  IMAD R7, R7, R19, R0 ;  /* 0x0000001307077224 */ /* 0x000fe200078e0200 */
[----:B0-----:R-:W-:-:S03]  /*28790*/  ISETP.NE.U32.AND P0, PT, R22, RZ, PT ;  /* 0x000000ff1600720c */ /* 0x001fc60003f05070 */
[----:B------:R-:W-:Y:S01]  /*287a0*/  IMAD.IADD R5, R5, 0x1, R7 ;  /* 0x0000000105057824 */ /* 0x000fe200078e0207 */
[----:B------:R-:W-:Y:S02]  /*287b0*/  ISETP.NE.AND.EX P0, PT, R23, RZ, PT, P0 ;  /* 0x000000ff1700720c */ /* 0x000fe40003f05300 */
[----:B------:R-:W0:Y:S02]  /*287c0*/  LDC R16, c[0x0][0x600] ;  /* 0x00018000ff107b82 */ /* 0x000e240000000800 */
[-CC-:B-1----:R-:W-:Y:S01]  /*287d0*/  SHF.R.U64 R12, R4, R6.reuse, R5.reuse ;  /* 0x00000006040c7219 */ /* 0x182fe20000001205 */
[----:B------:R-:W-:Y:S01]  /*287e0*/  IMAD.MOV.U32 R4, RZ, RZ, -0x1 ;  /* 0xffffffffff047424 */ /* 0x000fe200078e00ff */
[----:B------:R-:W-:-:S04]  /*287f0*/  SHF.R.U32.HI R5, RZ, R6, R5 ;  /* 0x00000006ff057219 */ /* 0x000fc80000011605 */
[----:B------:R-:W1:Y:S01]  /*28800*/  LDC R18, c[0x0][0x648] ;  /* 0x00019200ff127b82 */ /* 0x000e620000000800 */
[-CC-:B--2---:R-:W-:Y:S02]  /*28810*/  SHF.R.U64 R17, R12, R8.reuse, R5.reuse ;  /* 0x000000080c117219 */ /* 0x184fe40000001205 */
[----:B------:R-:W-:-:S05]  /*28820*/  SHF.R.U32.HI R0, RZ, R8, R5 ;  /* 0x00000008ff007219 */ /* 0x000fca0000011605 */
[----:B------:R-:W2:Y:S01]  /*28830*/  LDC R20, c[0x0][0x638] ;  /* 0x00018e00ff147b82 */ /* 0x000ea20000000800 */
[-C--:B---3--:R-:W-:Y:S02]  /*28840*/  SHF.L.U32 R4, R4, R21.reuse, RZ ;  /* 0x0000001504047219 */ /* 0x088fe400000006ff */
[-CC-:B------:R-:W-:Y:S02]  /*28850*/  SHF.R.U64 R19, R17, R21.reuse, R0.reuse ;  /* 0x0000001511137219 */ /* 0x180fe40000001200 */
[----:B------:R-:W-:Y:S02]  /*28860*/  LOP3.LUT R26, RZ, R4, RZ, 0x33, !PT ;  /* 0x00000004ff1a7212 */ /* 0x000fe400078e33ff */
[----:B------:R-:W-:Y:S01]  /*28870*/  SHF.R.U32.HI R5, RZ, R21, R0 ;  /* 0x00000015ff057219 */ /* 0x000fe20000011600 */
[----:B------:R-:W3:Y:S01]  /*28880*/  LDC R25, c[0x0][0x610] ;  /* 0x00018400ff197b82 */ /* 0x000ee20000000800 */
[----:B------:R-:W-:Y:S01]  /*28890*/  IMAD.MOV.U32 R4, RZ, RZ, R19 ;  /* 0x000000ffff047224 */ /* 0x000fe200078e0013 */
[----:B------:R-:W-:Y:S06]  /*288a0*/  @!P0 BRA `(.L_x_558) ;  /* 0x0000000000288947 */ /* 0x000fec0003800000 */
        /* <DEDUP_REMOVED lines=10> */
.L_x_558:
[----:B-1----:R-:W-:Y:S01]  /*28950*/  SHF.R.U64 R3, R4, R18, R5 ;  /* 0x0000001204037219 */ /* 0x002fe20000001205 */
[----:B0-----:R-:W-:Y:S01]  /*28960*/  VIADD R5, R16, 0xffffffff ;  /* 0xffffffff10057836 */ /* 0x001fe20000000000 */
[----:B------:R-:W-:Y:S01]  /*28970*/  SHF.L.U32 R24, R24, R21, RZ ;  /* 0x0000001518187219 */ /* 0x000fe200000006ff */
[----:B------:R-:W-:Y:S01]  /*28980*/  @P4 IMAD R10, R13, R14, R2 ;  /* 0x0000000e0d0a4224 */ /* 0x000fe200078e0202 */
[----:B------:R-:W-:Y:S01]  /*28990*/  LOP3.LUT R0, R17, R26, RZ, 0xc0, !PT ;  /* 0x0000001a11007212 */ /* 0x000fe200078ec0ff */
[----:B------:R-:W-:Y:S01]  /*289a0*/  IMAD.MOV R4, RZ, RZ, -R3 ;  /* 0x000000ffff047224 */ /* 0x000fe200078e0a03 */
[----:B------:R-:W-:Y:S01]  /*289b0*/  LOP3.LUT R5, R12, R5, RZ, 0xc0, !PT ;  /* 0x000000050c057212 */ /* 0x000fe200078ec0ff */
[----:B------:R-:W-:Y:S02]  /*289c0*/  IMAD.MOV.U32 R2, RZ, RZ, 0x1 ;  /* 0x00000001ff027424 */ /* 0x000fe400078e00ff */
[----:B------:R-:W-:Y:S02]  /*289d0*/  IMAD R3, R24, R3, R0 ;  /* 0x0000000318037224 */ /* 0x000fe400078e0200 */
[----:B--2---:R-:W-:-:S02]  /*289e0*/  IMAD R0, R4, R20, R19 ;  /* 0x0000001404007224 */ /* 0x004fc400078e0213 */
[----:B---3--:R-:W-:Y:S02]  /*289f0*/  IMAD R12, R3, R25, R10 ;  /* 0x00000019030c7224 */ /* 0x008fe400078e020a */
[----:B------:R-:W-:Y:S01]  /*28a00*/  IMAD R3, R0, R16, R5 ;  /* 0x0000001000037224 */ /* 0x000fe200078e0205 */
[----:B------:R-:W-:Y:S01]  /*28a10*/  PRMT R0, R2, 0x7610, R0 ;  /* 0x0000761002007816 */ /* 0x000fe20000000000 */
[----:B------:R-:W-:-:S03]  /*28a20*/  IMAD.MOV.U32 R11, RZ, RZ, R15 ;  /* 0x000000ffff0b7224 */ /* 0x000fc600078e000f */
[----:B------:R-:W-:Y:S02]  /*28a30*/  SEL R4, R3, R12, !P4 ;  /* 0x0000000c03047207 */ /* 0x000fe40006000000 */
[----:B------:R-:W-:-:S07]  /*28a40*/  SEL R12, R12, R3, !P4 ;  /* 0x000000030c0c7207 */ /* 0x000fce0006000000 */
.L_x_556:
[----:B------:R-:W-:-:S08]  /*28a50*/  NOP ;  /* 0x0000000000007918 */ /* 0x000fd00000000000 */
[----:B-1----:R-:W0:-:S00]  /*28a60*/  USETMAXREG.DEALLOC.CTAPOOL 0x18 ;  /* 0x00000018000079c8 */ /* 0x002e0000080e0500 */
[----:B------:R-:W-:-:S13]  /*28a70*/  ISETP.NE.AND P0, PT, RZ, UR8, PT ;  /* 0x00000008ff007c0c */ /* 0x000fda000bf05270 */
[----:B------:R-:W-:Y:S05]  /*28a80*/  @P0 EXIT ;  /* 0x000000000000094d */ /* 0x000fea0003800000 */
[----:B0-----:R-:W-:Y:S01]  /*28a90*/  LOP3.LUT P0, RZ, R0, 0xff, RZ, 0xc0, !PT ;  /* 0x000000ff00ff7812 */ /* 0x001fe2000780c0ff */
[----:B------:R-:W-:Y:S02]  /*28aa0*/  IMAD.MOV.U32 R0, RZ, RZ, 0x1 ;  /* 0x00000001ff007424 */ /* 0x000fe400078e00ff */
[----:B------:R-:W-:-:S10]  /*28ab0*/  IMAD.MOV.U32 R8, RZ, RZ, RZ ;  /* 0x000000ffff087224 */ /* 0x000fd400078e00ff */
[----:B------:R-:W-:Y:S05]  /*28ac0*/  @!P0 BRA `(.L_x_559) ;  /* 0x0000000c00508947 */ /* 0x000fea0003800000 */
[----:B------:R-:W0:Y:S01]  /*28ad0*/  LDC R0, c[0x0][0x28c] ;  /* 0x0000a300ff007b82 */ /* 0x000e220000000800 */
[----:B------:R-:W-:Y:S01]  /*28ae0*/  ULDC UR5, c[0x0][0x658] ;  /* 0x0001960000057ab9 */ /* 0x000fe20000000800 */
[----:B------:R-:W-:Y:S01]  /*28af0*/  UMOV UR7, 0xffffffff ;  /* 0xffffffff00077882 */ /* 0x000fe20000000000 */
[----:B------:R-:W-:Y:S01]  /*28b00*/  ULDC UR6, c[0x0][0xc] ;  /* 0x0000030000067ab9 */ /* 0x000fe20000000800 */
[----:B------:R-:W-:Y:S01]  /*28b10*/  USHF.L.U32 UR9, UR7, UR5, URZ ;  /* 0x0000000507097299 */ /* 0x000fe2000800063f */
[----:B------:R-:W-:Y:S01]  /*28b20*/  BSSY B0, `(.L_x_559) ;  /* 0x00000ce000007945 */ /* 0x000fe20003800000 */
[----:B------:R-:W-:Y:S01]  /*28b30*/  UMOV UR8, 0x1 ;  /* 0x0000000100087882 */ /* 0x000fe20000000000 */
[----:B------:R-:W-:Y:S01]  /*28b40*/  ULDC UR7, c[0x0][0x10] ;  /* 0x0000040000077ab9 */ /* 0x000fe20000000800 */
[----:B------:R-:W1:Y:S01]  /*28b50*/  S2UR UR10, SR_CgaCtaId ;  /* 0x00000000000a79c3 */ /* 0x000e620000008800 */
[----:B------:R-:W-:Y:S01]  /*28b60*/  UIMAD.WIDE.U32 UR6, UR6, UR7, URZ ;  /* 0x00000007060672a5 */ /* 0x000fe2000f8e003f */
[----:B------:R-:W-:Y:S01]  /*28b70*/  IMAD.MOV.U32 R10, RZ, RZ, 0x1 ;  /* 0x00000001ff0a7424 */ /* 0x000fe200078e00ff */
[----:B------:R-:W-:Y:S01]  /*28b80*/  USHF.L.U32 UR5, UR8, UR5, URZ ;  /* 0x0000000508057299 */ /* 0x000fe2000800063f */
[----:B------:R-:W-:Y:S01]  /*28b90*/  IMAD.MOV.U32 R8, RZ, RZ, RZ ;  /* 0x000000ffff087224 */ /* 0x000fe200078e00ff */
[----:B------:R-:W-:Y:S01]  /*28ba0*/  ULDC UR4, c[0x0][0x600] ;  /* 0x0001800000047ab9 */ /* 0x000fe20000000800 */
[----:B------:R-:W-:Y:S01]  /*28bb0*/  ULDC UR8, c[0x0][0x14] ;  /* 0x0000050000087ab9 */ /* 0x000fe20000000800 */
[----:B------:R-:W-:-:S02]  /*28bc0*/  ULOP3.LUT UR21, UR13, 0x2, URZ, 0xfc, !UPT ;  /* 0x000000020d157892 */ /* 0x000fc4000f8efc3f */
[----:B------:R-:W-:Y:S02]  /*28bd0*/  UIMAD.WIDE.U32 UR22, UR6, UR8, URZ ;  /* 0x00000008061672a5 */ /* 0x000fe4000f8e003f */
[----:B------:R-:W-:Y:S02]  /*28be0*/  UIMAD UR16, UR7, UR8, URZ ;  /* 0x00000008071072a4 */ /* 0x000fe4000f8e023f */
[----:B------:R-:W-:Y:S02]  /*28bf0*/  UIADD3 UR4, UR4, -0x1, URZ ;  /* 0xffffffff04047890 */ /* 0x000fe4000fffe03f */
[----:B------:R-:W-:Y:S01]  /*28c00*/  ULOP3.LUT UR18, URZ, UR9, URZ, 0x33, !UPT ;  /* 0x000000093f127292 */ /* 0x000fe2000f8e333f */
[----:B0-----:R-:W-:Y:S01]  /*28c10*/  VIADD R0, R0, 0x7f ;  /* 0x0000007f00007836 */ /* 0x001fe20000000000 */
[----:B------:R-:W-:Y:S01]  /*28c20*/  UIADD3 UR16, UR23, UR16, URZ ;  /* 0x0000001017107290 */ /* 0x000fe2000fffe03f */
[----:B------:R-:W-:-:S03]  /*28c30*/  ULDC.64 UR24, c[0x0][0x198] ;  /* 0x0000660000187ab9 */ /* 0x000fc60000000a00 */
[----:B------:R-:W-:Y:S01]  /*28c40*/  SHF.R.S32.HI R3, RZ, 0x1f, R0 ;  /* 0x0000001fff037819 */ /* 0x000fe20000011400 */
[----:B-1----:R-:W-:-:S03]  /*28c50*/  IMAD.U32 R7, RZ, RZ, UR10 ;  /* 0x0000000aff077e24 */ /* 0x002fc6000f8e00ff */
[----:B------:R-:W-:Y:S01]  /*28c60*/  LEA.HI R3, R3, R0, RZ, 0x7 ;  /* 0x0000000003037211 */ /* 0x000fe200078f38ff */
[----:B------:R-:W-:-:S03]  /*28c70*/  IMAD.MOV.U32 R0, RZ, RZ, 0x1 ;  /* 0x00000001ff007424 */ /* 0x000fc600078e00ff */
[----:B------:R-:W-:-:S05]  /*28c80*/  SHF.R.S32.HI R6, RZ, 0x7, R3 ;  /* 0x00000007ff067819 */ /* 0x000fca0000011403 */
[----:B------:R-:W-:-:S07]  /*28c90*/  VIADD R16, R6, 0x1 ;  /* 0x0000000106107836 */ /* 0x000fce0000000000 */
.L_x_570:
[----:B------:R-:W-:-:S03]  /*28ca0*/  UMOV UR6, 0xffffffff ;  /* 0xffffffff00067882 */ /* 0x000fc60000000000 */
[----:B------:R-:W-:Y:S05]  /*28cb0*/  BRA.DIV UR6, `(.L_x_560) ;  /* 0x0000000e06ac7947 */ /* 0x000fea000b800000 */
[----:B------:R-:W-:-:S13]  /*28cc0*/  ELECT P0, URZ, PT ;  /* 0x00000000003f782f */ /* 0x000fda0003800000 */
.L_x_580:
[----:B------:R-:W0:Y:S01]  /*28cd0*/  LDC R2, c[0x0][0x28c] ;  /* 0x0000a300ff027b82 */ /* 0x000e220000000800 */
[----:B------:R-:W-:Y:S01]  /*28ce0*/  BSSY B1, `(.L_x_561) ;  /* 0x000003b000017945 */ /* 0x000fe20003800000 */
[----:B0-----:R-:W-:-:S13]  /*28cf0*/  ISETP.LT.OR P0, PT, R2, 0x1, !P0 ;  /* 0x000000010200780c */ /* 0x001fda0004701670 */
[----:B------:R-:W-:Y:S05]  /*28d00*/  @P0 BRA `(.L_x_562) ;  /* 0x0000000000e00947 */ /* 0x000fea0003800000 */
[----:B------:R-:W-:Y:S02]  /*28d10*/  IMAD R2, R12, 0x8, R7 ;  /* 0x000000080c027824 */ /* 0x000fe400078e0207 */
[----:B------:R-:W-:Y:S02]  /*28d20*/  IMAD.SHL.U32 R4, R4, 0x100, RZ ;  /* 0x0000010004047824 */ /* 0x000fe400078e00ff */
[----:B------:R-:W-:Y:S02]  /*28d30*/  IMAD.SHL.U32 R2, R2, 0x20, RZ ;  /* 0x0000002002027824 */ /* 0x000fe400078e00ff */
[----:B------:R-:W-:Y:S02]  /*28d40*/  IMAD.MOV.U32 R14, RZ, RZ, RZ ;  /* 0x000000ffff0e7224 */ /* 0x000fe400078e00ff */
[----:B------:R-:W-:Y:S02]  /*28d50*/  IMAD.MOV.U32 R3, RZ, RZ, R16 ;  /* 0x000000ffff037224 */ /* 0x000fe400078e0010 */
[----:B------:R-:W-:-:S02]  /*28d60*/  IMAD.MOV.U32 R5, RZ, RZ, R0 ;  /* 0x000000ffff057224 */ /* 0x000fc400078e0000 */
[----:B------:R-:W-:-:S07]  /*28d70*/  IMAD.MOV.U32 R9, RZ, RZ, R8 ;  /* 0x000000ffff097224 */ /* 0x000fce00078e0008 */
.L_x_565:
[----:B------:R-:W0:Y:S01]  /*28d80*/  S2UR UR6, SR_CgaCtaId ;  /* 0x00000000000679c3 */ /* 0x000e220000008800 */
[----:B------:R-:W-:Y:S02]  /*28d90*/  MOV R12, 0x400 ;  /* 0x00000400000c7802 */ /* 0x000fe40000000f00 */
[----:B------:R-:W-:Y:S01]  /*28da0*/  SHF.L.U32 R13, R5, 0x1f, RZ ;  /* 0x0000001f050d7819 */ /* 0x000fe200000006ff */
[----:B0-----:R-:W-:-:S05]  /*28db0*/  IMAD.U32 R7, RZ, RZ, UR6 ;  /* 0x00000006ff077e24 */ /* 0x001fca000f8e00ff */
[----:B------:R-:W-:-:S05]  /*28dc0*/  LEA R12, R7, R12, 0x18 ;  /* 0x0000000c070c7211 */ /* 0x000fca00078ec0ff */
[----:B------:R-:W-:-:S04]  /*28dd0*/  IMAD R18, R9, 0x8, R12 ;  /* 0x0000000809127824 */ /* 0x000fc800078e020c */
[----:B------:R-:W0:Y:S02]  /*28de0*/  SYNCS.PHASECHK.TRANS64.TRYWAIT P0, [R18+URZ+0x18], R13 ;  /* 0x0000180d120075a7 */ /* 0x000e24000800017f */
[----:B0-----:R-:W-:Y:S05]  /*28df0*/  @!P0 BRA `(.L_x_563) ;  /* 0x0000000c007c8947 */ /* 0x001fea0003800000 */
.L_x_581:
[----:B------:R-:W1:Y:S01]  /*28e00*/  S2R R15, SR_TID.X ;  /* 0x00000000000f7919 */ /* 0x000e620000002100 */
[----:B------:R-:W-:-:S04]  /*28e10*/  UPRMT UR6, UR21, 0x9910, URZ ;  /* 0x0000991015067896 */ /* 0x000fc8000800003f */
[----:B------:R-:W-:Y:S01]  /*28e20*/  UISETP.NE.AND UP0, UPT, UR6, 0x2, UPT ;  /* 0x000000020600788c */ /* 0x000fe2000bf05270 */
[----:B-1----:R-:W-:-:S13]  /*28e30*/  LOP3.LUT P0, RZ, R15, 0x7f, RZ, 0xc0, !PT ;  /* 0x0000007f0fff7812 */ /* 0x002fda000780c0ff */
[----:B0-----:R-:W0:Y:S02]  /*28e40*/  @!P0 LDC R13, c[0x0][0x500] ;  /* 0x00014000ff0d8b82 */ /* 0x001e240000000800 */
[----:B0-----:R0:W-:Y:S01]  /*28e50*/  @!P0 SYNCS.ARRIVE.TRANS64 RZ, [R18+URZ], R13 ;  /* 0x0000000d12ff89a7 */ /* 0x0011e2000800003f */
[----:B------:R-:W-:-:S13]  /*28e60*/  PLOP3.LUT P0, PT, PT, PT, UP0, 0x80, 0x0 ;  /* 0x000000000000781c */ /* 0x000fda0003f0f008 */
[----:B0-----:R-:W-:Y:S05]  /*28e70*/  @P0 BRA `(.L_x_564) ;  /* 0x0000000000040947 */ /* 0x001fea0003800000 */
[----:B------:R-:W-:Y:S01]  /*28e80*/  BPT.TRAP 0x1 ;  /* 0x000000040000795c */ /* 0x000fe20000300000 */
.L_x_564:
[----:B------:R-:W-:Y:S01]  /*28e90*/  IMAD.SHL.U32 R13, R9, 0x8000, RZ ;  /* 0x00008000090d7824 */ /* 0x000fe200078e00ff */
[----:B------:R-:W-:Y:S01]  /*28ea0*/  R2UR UR8, R12 ;  /* 0x000000000c0872ca */ /* 0x000fe200000e0000 */
[----:B------:R-:W-:Y:S01]  /*28eb0*/  VIADD R3, R3, 0xffffffff ;  /* 0xffffffff03037836 */ /* 0x000fe20000000000 */
[----:B------:R-:W-:Y:S01]  /*28ec0*/  R2UR UR9, R18 ;  /* 0x00000000120972ca */ /* 0x000fe200000e0000 */
[--C-:B------:R-:W-:Y:S01]  /*28ed0*/  IMAD R15, R7, 0x1000, R13.reuse ;  /* 0x00001000070f7824 */ /* 0x100fe200078e020d */
[----:B------:R-:W-:Y:S01]  /*28ee0*/  IADD3 R12, R12, 0x18100, R13 ;  /* 0x000181000c0c7810 */ /* 0x000fe20007ffe00d */
[----:B------:R-:W-:Y:S01]  /*28ef0*/  UIADD3 UR6, UP0, UR24, 0xf0, URZ ;  /* 0x000000f018067890 */ /* 0x000fe2000ff1e03f */
[----:B------:R-:W-:Y:S01]  /*28f00*/  R2UR UR11, R2 ;  /* 0x00000000020b72ca */ /* 0x000fe200000e0000 */
[----:B------:R-:W-:Y:S01]  /*28f10*/  UIADD3 UR26, UP1, UR24, 0x1f0, URZ ;  /* 0x000001f0181a7890 */ /* 0x000fe2000ff3e03f */
[----:B------:R-:W-:Y:S01]  /*28f20*/  R2UR UR7, R15 ;  /* 0x000000000f0772ca */ /* 0x000fe200000e0000 */
[----:B------:R-:W-:Y:S01]  /*28f30*/  VIADD R9, R9, 0x1 ;  /* 0x0000000109097836 */ /* 0x000fe20000000000 */
[----:B------:R-:W-:Y:S01]  /*28f40*/  R2UR UR10, R14 ;  /* 0x000000000e0a72ca */ /* 0x000fe200000e0000 */
[----:B------:R-:W-:Y:S01]  /*28f50*/  UIADD3.X UR27, URZ, UR25, URZ, UP1, !UPT ;  /* 0x000000193f1b7290 */ /* 0x000fe20008ffe43f */
[----:B------:R-:W-:Y:S01]  /*28f60*/  R2UR UR12, R11 ;  /* 0x000000000b0c72ca */ /* 0x000fe200000e0000 */
[----:B------:R-:W-:Y:S01]  /*28f70*/  UMOV UR20, 0xff0000 ;  /* 0x00ff000000147882 */ /* 0x000fe20000000000 */
[----:B------:R-:W-:Y:S01]  /*28f80*/  R2UR UR17, R12 ;  /* 0x000000000c1172ca */ /* 0x000fe200000e0000 */
[----:B------:R-:W-:Y:S01]  /*28f90*/  UMOV UR14, 0x0 ;  /* 0x00000000000e7882 */ /* 0x000fe20000000000 */
[----:B------:R-:W-:Y:S01]  /*28fa0*/  R2UR UR19, R4 ;  /* 0x00000000041372ca */ /* 0x000fe200000e0000 */
[----:B------:R-:W-:Y:S01]  /*28fb0*/  UMOV UR15, 0x10000000 ;  /* 0x10000000000f7882 */ /* 0x000fe20000000000 */
[----:B------:R-:W-:Y:S01]  /*28fc0*/  ISETP.GT.AND P1, PT, R3, 0x1, PT ;  /* 0x000000010300780c */ /* 0x000fe20003f24270 */
[----:B------:R-:W-:Y:S01]  /*28fd0*/  VIADD R14, R14, 0x80 ;  /* 0x000000800e0e7836 */ /* 0x000fe20000000000 */
[----:B------:R-:W-:Y:S01]  /*28fe0*/  ISETP.NE.AND P0, PT, R9, 0x3, PT ;  /* 0x000000030900780c */ /* 0x000fe20003f05270 */
[----:B------:R-:W-:-:S02]  /*28ff0*/  UIADD3 UR8, UR8, 0x100, UR7 ;  /* 0x0000010008087890 */ /* 0x000fc4000fffe007 */
[----:B------:R-:W-:Y:S01]  /*29000*/  UIADD3.X UR7, URZ, UR25, URZ, UP0, !UPT ;  /* 0x000000193f077290 */ /* 0x000fe200087fe43f */
[----:B------:R-:W-:Y:S02]  /*29010*/  SEL R12, RZ, 0x1, P0 ;  /* 0x00000001ff0c7807 */ /* 0x000fe40000000000 */
[----:B------:R-:W-:Y:S02]  /*29020*/  SEL R9, R9, RZ, P0 ;  /* 0x000000ff09097207 */ /* 0x000fe40000000000 */
[----:B------:R-:W-:-:S04]  /*29030*/  LOP3.LUT R5, R5, R12, RZ, 0x3c, !PT ;  /* 0x0000000c05057212 */ /* 0x000fc800078e3cff */
[----:B------:R0:W-:Y:S02]  /*29040*/  UTMALDG.3D.MULTICAST [UR8], [UR6], UR20, desc[UR14] ;  /* 0x00000e08060073b4 */ /* 0x0001e40008011814 */
[----:B0-----:R-:W-:Y:S01]  /*29050*/  UMOV UR8, UR17 ;  /* 0x0000001100087c82 */ /* 0x001fe20008000000 */
[----:B------:R-:W-:Y:S02]  /*29060*/  UMOV UR11, UR19 ;  /* 0x00000013000b7c82 */ /* 0x000fe40008000000 */
[----:B------:R0:W-:Y:S02]  /*29070*/  UTMALDG.3D [UR8], [UR26], desc[UR14] ;  /* 0x00000e081a0075b4 */ /* 0x0001e40008011000 */
[----:B0-----:R-:W-:Y:S05]  /*29080*/  @P1 BRA `(.L_x_565) ;  /* 0xfffffffc003c1947 */ /* 0x001fea000383ffff */
.L_x_562:
[----:B------:R-:W-:Y:S05]  /*29090*/  BSYNC B1 ;  /* 0x0000000000017941 */ /* 0x000fea0003800000 */
.L_x_561:
[----:B------:R-:W2:Y:S01]  /*290a0*/  LDL.LU R17, [R1+0x454] ;  /* 0x0004540001117983 */ /* 0x000ea20000300800 */
[----:B------:R-:W-:Y:S01]  /*290b0*/  LOP3.LUT P0, RZ, R10, 0xff, RZ, 0xc0, !PT ;  /* 0x000000ff0aff7812 */ /* 0x000fe2000780c0ff */
[C---:B------:R-:W-:Y:S01]  /*290c0*/  IMAD.IADD R8, R6.reuse, 0x1, R8 ;  /* 0x0000000106087824 */ /* 0x040fe200078e0208 */
[----:B------:R-:W-:Y:S01]  /*290d0*/  ULDC.64 UR6, c[0x0][0x650] ;  /* 0x0001940000067ab9 */ /* 0x000fe20000000a00 */
[----:B------:R-:W3:Y:S01]  /*290e0*/  LDL.LU R15, [R1+0x458] ;  /* 0x00045800010f7983 */ /* 0x000ee20000300800 */
[----:B------:R-:W-:Y:S01]  /*290f0*/  ISETP.GE.U32.AND P1, PT, R6, 0x3, PT ;  /* 0x000000030600780c */ /* 0x000fe20003f26070 */
[----:B------:R-:W-:Y:S01]  /*29100*/  BSSY B1, `(.L_x_566) ;  /* 0x000006d000017945 */ /* 0x000fe20003800000 */
[----:B------:R-:W-:Y:S01]  /*29110*/  IMAD.MOV.U32 R12, RZ, RZ, -0x1 ;  /* 0xffffffffff0c7424 */ /* 0x000fe200078e00ff */
[----:B------:R-:W-:Y:S01]  /*29120*/  PRMT R10, RZ, 0x7610, R10 ;  /* 0x00007610ff0a7816 */ /* 0x000fe2000000000a */
[----:B------:R-:W-:Y:S02]  /*29130*/  IMAD.MOV.U32 R4, RZ, RZ, -0x1 ;  /* 0xffffffffff047424 */ /* 0x000fe400078e00ff */
[----:B------:R-:W-:-:S03]  /*29140*/  IMAD.MOV.U32 R11, RZ, RZ, -0x1 ;  /* 0xffffffffff0b7424 */ /* 0x000fc600078e00ff */
[----:B------:R-:W0:Y:S01]  /*29150*/  @P0 S2R R7, SR_CgaCtaId ;  /* 0x0000000000070919 */ /* 0x000e220000008800 */
[----:B------:R-:W-:-:S04]  /*29160*/  @P0 MOV R2, 0x400 ;  /* 0x0000040000020802 */ /* 0x000fc80000000f00 */
[----:B0-----:R-:W-:-:S04]  /*29170*/  @P0 LEA R2, R7, R2, 0x18 ;  /* 0x0000000207020211 */ /* 0x001fc800078ec0ff */
[----:B------:R0:W-:Y:S01]  /*29180*/  @P0 SYNCS.ARRIVE.TRANS64.A1T0 RZ, [R2+URZ+0x48], RZ ;  /* 0x000048ff02ff09a7 */ /* 0x0001e2000810003f */
[----:B------:R-:W-:-:S04]  /*29190*/  ISETP.GT.U32.AND P0, PT, R8, 0x2, PT ;  /* 0x000000020800780c */ /* 0x000fc80003f04070 */
[----:B------:R-:W-:Y:S01]  /*291a0*/  ISETP.LT.U32.AND P0, PT, R6, 0x3, P0 ;  /* 0x000000030600780c */ /* 0x000fe20000701070 */
[----:B0-----:R-:W-:-:S05]  /*291b0*/  IMAD.WIDE.U32 R2, R8, -0x55555555, RZ ;  /* 0xaaaaaaab08027825 */ /* 0x001fca00078e00ff */
[----:B------:R-:W-:Y:S02]  /*291c0*/  SHF.R.U32.HI R5, RZ, 0x1, R3 ;  /* 0x00000001ff057819 */ /* 0x000fe40000011603 */
[----:B------:R-:W-:Y:S02]  /*291d0*/  SEL R3, RZ, 0x1, !P0 ;  /* 0x00000001ff037807 */ /* 0x000fe40004000000 */
[----:B------:R-:W-:Y:S01]  /*291e0*/  PRMT R2, RZ, 0x7610, R2 ;  /* 0x00007610ff027816 */ /* 0x000fe20000000002 */
[----:B------:R-:W-:Y:S01]  /*291f0*/  IMAD R8, R5, -0x3, R8 ;  /* 0xfffffffd05087824 */ /* 0x000fe200078e0208 */
[----:B------:R-:W-:-:S04]  /*29200*/  LOP3.LUT R0, R0, R3, RZ, 0x3c, !PT ;  /* 0x0000000300007212 */ /* 0x000fc800078e3cff */
[----:B------:R-:W-:Y:S02]  /*29210*/  @P1 LOP3.LUT R0, R0, 0x1, R5, 0x78, !PT ;  /* 0x0000000100001812 */ /* 0x000fe400078e7805 */
[----:B---3--:R-:W-:-:S04]  /*29220*/  IADD3 R15, P0, R15, UR22, RZ ;  /* 0x000000160f0f7c10 */ /* 0x008fc8000ff1e0ff */
[----:B--2---:R-:W-:Y:S01]  /*29230*/  IADD3.X R17, R17, UR16, RZ, P0, !PT ;  /* 0x0000001011117c10 */ /* 0x004fe200087fe4ff */
[----:B------:R0:W-:Y:S01]  /*29240*/  STL [R1+0x458], R15 ;  /* 0x0004580f01007387 */ /* 0x0001e20000100800 */
[----:B------:R-:W-:-:S03]  /*29250*/  ISETP.GE.U32.AND P0, PT, R15, UR6, PT ;  /* 0x000000060f007c0c */ /* 0x000fc6000bf06070 */
[----:B------:R0:W-:Y:S01]  /*29260*/  STL [R1+0x454], R17 ;  /* 0x0004541101007387 */ /* 0x0001e20000100800 */
[----:B------:R-:W-:-:S13]  /*29270*/  ISETP.GE.U32.AND.EX P0, PT, R17, UR7, PT, P0 ;  /* 0x0000000711007c0c */ /* 0x000fda000bf06100 */
[----:B0-----:R-:W-:Y:S05]  /*29280*/  @P0 BRA `(.L_x_567) ;  /* 0x0000000400500947 */ /* 0x001fea0003800000 */
[----:B------:R-:W0:Y:S01]  /*29290*/  S2R R9, SR_CTAID.X ;  /* 0x0000000000097919 */ /* 0x000e220000002500 */
[----:B------:R-:W-:Y:S01]  /*292a0*/  ULDC UR6, c[0x0][0x150] ;  /* 0x0000540000067ab9 */ /* 0x000fe20000000800 */
[----:B------:R-:W1:Y:S01]  /*292b0*/  LDC R4, c[0x0][0x144] ;  /* 0x00005100ff047b82 */ /* 0x000e620000000800 */
[----:B------:R-:W-:Y:S01]  /*292c0*/  ULDC UR9, c[0x0][0x630] ;  /* 0x00018c0000097ab9 */ /* 0x000fe20000000800 */
[----:B------:R-:W2:Y:S06]  /*292d0*/  S2R R2, SR_CTAID.Y ;  /* 0x0000000000027919 */ /* 0x000eac0000002600 */
[----:B------:R-:W3:Y:S01]  /*292e0*/  LDC R13, c[0x0][0x148] ;  /* 0x00005200ff0d7b82 */ /* 0x000ee20000000800 */
[----:B0-----:R-:W-:-:S02]  /*292f0*/  I2FP.F32.U32 R3, R9 ;  /* 0x0000000900037245 */ /* 0x001fc40000201000 */
[----:B--2---:R-:W-:-:S03]  /*29300*/  I2FP.F32.U32 R5, R2 ;  /* 0x0000000200057245 */ /* 0x004fc60000201000 */
[----:B------:R-:W-:Y:S01]  /*29310*/  FMUL R3, R3, UR6 ;  /* 0x0000000603037c20 */ /* 0x000fe20008400000 */
[----:B------:R-:W-:Y:S02]  /*29320*/  ULDC UR6, c[0x0][0x154] ;  /* 0x0000550000067ab9 */ /* 0x000fe40000000800 */
[----:B------:R-:W-:Y:S01]  /*29330*/  FMUL R11, R5, UR6 ;  /* 0x00000006050b7c20 */ /* 0x000fe20008400000 */
[----:B------:R-:W-:Y:S02]  /*29340*/  ULDC.64 UR6, c[0x0][0x628] ;  /* 0x00018a0000067ab9 */ /* 0x000fe40000000a00 */
[----:B------:R-:W0:Y:S01]  /*29350*/  F2I.U32.TRUNC.NTZ R3, R3 ;  /* 0x0000000300037305 */ /* 0x000e22000020f000 */
[----:B------:R-:W-:-:S04]  /*29360*/  ISETP.NE.U32.AND P0, PT, RZ, UR6, PT ;  /* 0x00000006ff007c0c */ /* 0x000fc8000bf05070 */
[----:B------:R-:W-:-:S03]  /*29370*/  ISETP.NE.AND.EX P0, PT, RZ, UR7, PT, P0 ;  /* 0x00000007ff007c0c */ /* 0x000fc6000bf05300 */
[----:B------:R-:W2:Y:S01]  /*29380*/  F2I.U32.TRUNC.NTZ R11, R11 ;  /* 0x0000000b000b7305 */ /* 0x000ea2000020f000 */
[----:B0-----:R-:W-:Y:S02]  /*29390*/  IMAD.MOV R5, RZ, RZ, -R3 ;  /* 0x000000ffff057224 */ /* 0x001fe400078e0a03 */
[----:B------:R-:W-:Y:S02]  /*293a0*/  IMAD.MOV.U32 R3, RZ, RZ, R17 ;  /* 0x000000ffff037224 */ /* 0x000fe400078e0011 */
[----:B-1----:R-:W-:Y:S02]  /*293b0*/  IMAD R9, R4, R5, R9 ;  /* 0x0000000504097224 */ /* 0x002fe400078e0209 */
[----:B--2---:R-:W-:-:S04]  /*293c0*/  IMAD.MOV R4, RZ, RZ, -R11 ;  /* 0x000000ffff047224 */ /* 0x004fc800078e0a0b */
[----:B---3--:R-:W-:Y:S02]  /*293d0*/  @P4 IMAD R9, R13, R4, R2 ;  /* 0x000000040d094224 */ /* 0x008fe400078e0202 */
[----:B------:R-:W-:Y:S01]  /*293e0*/  IMAD.MOV.U32 R2, RZ, RZ, R15 ;  /* 0x000000ffff027224 */ /* 0x000fe200078e000f */
[----:B------:R-:W-:Y:S06]  /*293f0*/  @!P0 BRA `(.L_x_568) ;  /* 0x0000000000288947 */ /* 0x000fec0003800000 */
[----:B------:R-:W-:Y:S02]  /*29400*/  ULDC UR8, c[0x0][0x634] ;  /* 0x00018d0000087ab9 */ /* 0x000fe40000000800 */
[----:B------:R-:W-:-:S05]  /*29410*/  IADD3 R3, P0, R15, UR8, RZ ;  /* 0x000000080f037c10 */ /* 0x000fca000ff1e0ff */
[----:B------:R-:W-:-:S04]  /*29420*/  IMAD.X R11, RZ, RZ, R17, P0 ;  /* 0x000000ffff0b7224 */ /* 0x000fc800000e0611 */
[----:B------:R-:W-:-:S04]  /*29430*/  IMAD.WIDE.U32 R4, R11, UR6, RZ ;  /* 0x000000060b047c25 */ /* 0x000fc8000f8e00ff */
[----:B------:R-:W-:-:S04]  /*29440*/  IMAD.WIDE.U32 R4, P0, R3, UR7, R4 ;  /* 0x0000000703047c25 */ /* 0x000fc8000f800004 */
[----:B------:R-:W-:-:S04]  /*29450*/  IMAD.WIDE.U32 R2, R3, UR6, RZ ;  /* 0x0000000603027c25 */ /* 0x000fc8000f8e00ff */
[----:B------:R-:W-:Y:S01]  /*29460*/  IMAD.MOV.U32 R2, RZ, RZ, R5 ;  /* 0x000000ffff027224 */ /* 0x000fe200078e0005 */
[----:B------:R-:W-:Y:S01]  /*29470*/  IADD3 RZ, P1, R3, R4, RZ ;  /* 0x0000000403ff7210 */ /* 0x000fe20007f3e0ff */
[----:B------:R-:W-:-:S04]  /*29480*/  IMAD.X R3, RZ, RZ, RZ, P0 ;  /* 0x000000ffff037224 */ /* 0x000fc800000e06ff */
[----:B------:R-:W-:-:S08]  /*29490*/  IMAD.WIDE.U32.X R2, R11, UR7, R2, P1 ;  /* 0x000000070b027c25 */ /* 0x000fd000088e0402 */
.L_x_568:
[--C-:B------:R-:W-:Y:S01]  /*294a0*/  SHF.R.U64 R11, R2, UR9, R3.reuse ;  /* 0x00000009020b7c19 */ /* 0x100fe20008001203 */
[----:B------:R-:W-:Y:S01]  /*294b0*/  ULDC.64 UR6, c[0x0][0x620] ;  /* 0x0001880000067ab9 */ /* 0x000fe20000000a00 */
[----:B------:R-:W-:Y:S01]  /*294c0*/  SHF.R.U32.HI R2, RZ, UR9, R3 ;  /* 0x00000009ff027c19 */ /* 0x000fe20008011603 */
[----:B------:R-:W-:Y:S01]  /*294d0*/  IMAD.MOV.U32 R3, RZ, RZ, R17 ;  /* 0x000000ffff037224 */ /* 0x000fe200078e0011 */
[----:B------:R-:W-:Y:S01]  /*294e0*/  IADD3 R13, P0, RZ, -R11, RZ ;  /* 0x8000000bff0d7210 */ /* 0x000fe20007f1e0ff */
[----:B------:R-:W-:-:S04]  /*294f0*/  ULDC.64 UR8, c[0x0][0x640] ;  /* 0x0001900000087ab9 */ /* 0x000fc80000000a00 */
[----:B------:R-:W-:Y:S01]  /*29500*/  IMAD.X R2, RZ, RZ, ~R2, P0 ;  /* 0x000000ffff027224 */ /* 0x000fe200000e0e02 */
[----:B------:R-:W-:-:S03]  /*29510*/  ISETP.NE.U32.AND P0, PT, RZ, UR8, PT ;  /* 0x00000008ff007c0c */ /* 0x000fc6000bf05070 */
[----:B------:R-:W-:Y:S01]  /*29520*/  IMAD R2, R2, UR6, RZ ;  /* 0x0000000602027c24 */ /* 0x000fe2000f8e02ff */
[----:B------:R-:W-:-:S03]  /*29530*/  ISETP.NE.AND.EX P0, PT, RZ, UR9, PT, P0 ;  /* 0x00000009ff007c0c */ /* 0x000fc6000bf05300 */
[----:B------:R-:W-:Y:S02]  /*29540*/  IMAD R5, R13, UR7, R2 ;  /* 0x000000070d057c24 */ /* 0x000fe4000f8e0202 */
[----:B------:R-:W-:-:S04]  /*29550*/  IMAD.MOV.U32 R2, RZ, RZ, R15 ;  /* 0x000000ffff027224 */ /* 0x000fc800078e000f */
[----:B------:R-:W-:Y:S01]  /*29560*/  IMAD.WIDE.U32 R2, R13, UR6, R2 ;  /* 0x000000060d027c25 */ /* 0x000fe2000f8e0002 */
[----:B------:R-:W-:-:S03]  /*29570*/  ULDC UR6, c[0x0][0x618] ;  /* 0x0001860000067ab9 */ /* 0x000fc60000000800 */
[----:B------:R-:W-:-:S05]  /*29580*/  IMAD.IADD R3, R3, 0x1, R5 ;  /* 0x0000000103037824 */ /* 0x000fca00078e0205 */
[--C-:B------:R-:W-:Y:S02]  /*29590*/  SHF.R.U64 R12, R2, UR6, R3.reuse ;  /* 0x00000006020c7c19 */ /* 0x100fe40008001203 */
[----:B------:R-:W-:Y:S01]  /*295a0*/  SHF.R.U32.HI R3, RZ, UR6, R3 ;  /* 0x00000006ff037c19 */ /* 0x000fe20008011603 */
[----:B------:R-:W-:-:S03]  /*295b0*/  ULDC UR6, c[0x0][0x608] ;  /* 0x0001820000067ab9 */ /* 0x000fc60000000800 */
[--C-:B------:R-:W-:Y:S02]  /*295c0*/  SHF.R.U64 R13, R12, UR6, R3.reuse ;  /* 0x000000060c0d7c19 */ /* 0x100fe40008001203 */
[----:B------:R-:W-:Y:S01]  /*295d0*/  SHF.R.U32.HI R2, RZ, UR6, R3 ;  /* 0x00000006ff027c19 */ /* 0x000fe20008011603 */
[----:B------:R-:W-:-:S03]  /*295e0*/  ULDC UR6, c[0x0][0x658] ;  /* 0x0001960000067ab9 */ /* 0x000fc60000000800 */
[--C-:B------:R-:W-:Y:S02]  /*295f0*/  SHF.R.U64 R14, R13, UR6, R2.reuse ;  /* 0x000000060d0e7c19 */ /* 0x100fe40008001202 */
[----:B------:R-:W-:-:S03]  /*29600*/  SHF.R.U32.HI R15, RZ, UR6, R2 ;  /* 0x00000006ff0f7c19 */ /* 0x000fc60008011602 */
[----:B------:R-:W-:Y:S02]  /*29610*/  IMAD.MOV.U32 R2, RZ, RZ, R14 ;  /* 0x000000ffff027224 */ /* 0x000fe400078e000e */
        /* <DEDUP_REMOVED lines=12> */
.L_x_569:
[----:B------:R-:W-:Y:S01]  /*296e0*/  ULDC UR6, c[0x0][0x648] ;  /* 0x0001920000067ab9 */ /* 0x000fe20000000800 */
[----:B------:R-:W-:Y:S02]  /*296f0*/  LOP3.LUT R13, R13, UR18, RZ, 0xc0, !PT ;  /* 0x000000120d0d7c12 */ /* 0x000fe4000f8ec0ff */
[----:B------:R-:W-:Y:S01]  /*29700*/  SHF.R.U64 R2, R2, UR6, R3 ;  /* 0x0000000602027c19 */ /* 0x000fe20008001203 */
[----:B------:R-:W-:-:S04]  /*29710*/  ULDC UR6, c[0x0][0x638] ;  /* 0x00018e0000067ab9 */ /* 0x000fc80000000800 */
[----:B------:R-:W-:Y:S02]  /*29720*/  IMAD.MOV R3, RZ, RZ, -R2 ;  /* 0x000000ffff037224 */ /* 0x000fe400078e0a02 */
[----:B------:R-:W-:Y:S02]  /*29730*/  IMAD R4, R2, UR5, R13 ;  /* 0x0000000502047c24 */ /* 0x000fe4000f8e020d */
[----:B------:R-:W-:Y:S01]  /*29740*/  IMAD R14, R3, UR6, R14 ;  /* 0x00000006030e7c24 */ /* 0x000fe2000f8e020e */
[----:B------:R-:W-:Y:S01]  /*29750*/  ULDC UR6, c[0x0][0x610] ;  /* 0x0001840000067ab9 */ /* 0x000fe20000000800 */
[----:B------:R-:W-:Y:S01]  /*29760*/  LOP3.LUT R3, R12, UR4, RZ, 0xc0, !PT ;  /* 0x000000040c037c12 */ /* 0x000fe2000f8ec0ff */
[----:B------:R-:W-:Y:S01]  /*29770*/  IMAD R9, R4, UR6, R9 ;  /* 0x0000000604097c24 */ /* 0x000fe2000f8e0209 */
[----:B------:R-:W-:Y:S01]  /*29780*/  ULDC UR6, c[0x0][0x600] ;  /* 0x0001800000067ab9 */ /* 0x000fe20000000800 */
[----:B------:R-:W-:Y:S02]  /*29790*/  IMAD.MOV.U32 R2, RZ, RZ, 0x1 ;  /* 0x00000001ff027424 */ /* 0x000fe400078e00ff */
[----:B------:R-:W-:-:S05]  /*297a0*/  IMAD R14, R14, UR6, R3 ;  /* 0x000000060e0e7c24 */ /* 0x000fca000f8e0203 */
[----:B------:R-:W-:Y:S02]  /*297b0*/  SEL R4, R14, R9, !P4 ;  /* 0x000000090e047207 */ /* 0x000fe40006000000 */
[----:B------:R-:W-:-:S07]  /*297c0*/  SEL R12, R9, R14, !P4 ;  /* 0x0000000e090c7207 */ /* 0x000fce0006000000 */
.L_x_567:
[----:B------:R-:W-:Y:S05]  /*297d0*/  BSYNC B1 ;  /* 0x0000000000017941 */ /* 0x000fea0003800000 */
.L_x_566:
[----:B------:R-:W-:-:S13]  /*297e0*/  LOP3.LUT P0, RZ, R2, 0xff, RZ, 0xc0, !PT ;  /* 0x000000ff02ff7812 */ /* 0x000fda000780c0ff */
[----:B------:R-:W-:Y:S05]  /*297f0*/  @P0 BRA `(.L_x_570) ;  /* 0xfffffff400280947 */ /* 0x000fea000383ffff */
[----:B------:R-:W-:Y:S05]  /*29800*/  BSYNC B0 ;  /* 0x0000000000007941 */ /* 0x000fea0003800000 */
.L_x_559:
[----:B------:R-:W-:-:S03]  /*29810*/  UMOV UR6, 0xffffffff ;  /* 0xffffffff00067882 */ /* 0x000fc60000000000 */
[----:B------:R-:W-:Y:S05]  /*29820*/  BRA.DIV UR6, `(.L_x_571) ;  /* 0x0000000606047947 */ /* 0x000fea000b800000 */
[----:B------:R-:W-:-:S13]  /*29830*/  ELECT P0, URZ, PT ;  /* 0x00000000003f782f */ /* 0x000fda0003800000 */
.L_x_584:
[----:B------:R-:W-:Y:S04]  /*29840*/  BSSY B0, `(.L_x_572) ;  /* 0x0000023000007945 */ /* 0x000fe80003800000 */
[----:B------:R-:W-:Y:S05]  /*29850*/  @!P0 BRA `(.L_x_573) ;  /* 0x0000000000848947 */ /* 0x000fea0003800000 */
[----:B------:R-:W-:-:S04]  /*29860*/  ULOP3.LUT UR6, UR13, 0x2, URZ, 0xfc, !UPT ;  /* 0x000000020d067892 */ /* 0x000fc8000f8efc3f */
[----:B------:R-:W-:-:S06]  /*29870*/  UISETP.NE.AND UP0, UPT, UR6, 0x3, UPT ;  /* 0x000000030600788c */ /* 0x000fcc000bf05270 */
[----:B------:R-:W-:-:S13]  /*29880*/  PLOP3.LUT P0, PT, PT, PT, UP0, 0x80, 0x0 ;  /* 0x000000000000781c */ /* 0x000fda0003f0f008 */
[----:B------:R-:W-:Y:S05]  /*29890*/  @!P0 BRA `(.L_x_574) ;  /* 0x0000000000048947 */ /* 0x000fea0003800000 */
[----:B------:R-:W-:Y:S01]  /*298a0*/  BPT.TRAP 0x1 ;  /* 0x000000040000795c */ /* 0x000fe20000300000 */
.L_x_574:
[----:B------:R-:W0:Y:S01]  /*298b0*/  S2R R3, SR_CgaCtaId ;  /* 0x0000000000037919 */ /* 0x000e220000008800 */
[----:B------:R-:W-:-:S04]  /*298c0*/  MOV R2, 0x400 ;  /* 0x0000040000027802 */ /* 0x000fc80000000f00 */
[----:B0-----:R-:W-:Y:S02]  /*298d0*/  LEA R3, R3, R2, 0x18 ;  /* 0x0000000203037211 */ /* 0x001fe400078ec0ff */
[----:B------:R-:W-:-:S03]  /*298e0*/  SHF.L.U32 R2, R0, 0x1f, RZ ;  /* 0x0000001f00027819 */ /* 0x000fc600000006ff */
[----:B------:R-:W-:-:S04]  /*298f0*/  VIADD R3, R3, 0x18 ;  /* 0x0000001803037836 */ /* 0x000fc80000000000 */
[----:B------:R-:W-:-:S04]  /*29900*/  IMAD R5, R8, 0x8, R3 ;  /* 0x0000000808057824 */ /* 0x000fc800078e0203 */
[----:B------:R-:W0:Y:S02]  /*29910*/  SYNCS.PHASECHK.TRANS64.TRYWAIT P0, [R5+URZ], R2 ;  /* 0x00000002050075a7 */ /* 0x000e24000800017f */
[----:B0-----:R-:W-:Y:S05]  /*29920*/  @!P0 BRA `(.L_x_575) ;  /* 0x0000000000e48947 */ /* 0x001fea0003800000 */
.L_x_585:
[----:B------:R-:W-:-:S05]  /*29930*/  VIADD R8, R8, 0x1 ;  /* 0x0000000108087836 */ /* 0x000fca0000000000 */
[----:B------:R-:W-:-:S04]  /*29940*/  ISETP.NE.AND P0, PT, R8, 0x3, PT ;  /* 0x000000030800780c */ /* 0x000fc80003f05270 */
[----:B0-----:R-:W-:Y:S02]  /*29950*/  SEL R5, RZ, 0x1, P0 ;  /* 0x00000001ff057807 */ /* 0x001fe40000000000 */
[----:B------:R-:W-:Y:S02]  /*29960*/  SEL R8, R8, RZ, P0 ;  /* 0x000000ff08087207 */ /* 0x000fe40000000000 */
[----:B------:R-:W-:-:S03]  /*29970*/  LOP3.LUT R5, R0, R5, RZ, 0x3c, !PT ;  /* 0x0000000500057212 */ /* 0x000fc600078e3cff */
[----:B------:R-:W-:Y:S01]  /*29980*/  IMAD R7, R8, 0x8, R3 ;  /* 0x0000000808077824 */ /* 0x000fe200078e0203 */
[----:B------:R-:W-:-:S04]  /*29990*/  SHF.L.U32 R0, R5, 0x1f, RZ ;  /* 0x0000001f05007819 */ /* 0x000fc800000006ff */
[----:B------:R-:W0:Y:S02]  /*299a0*/  SYNCS.PHASECHK.TRANS64.TRYWAIT P0, [R7+URZ], R0 ;  /* 0x00000000070075a7 */ /* 0x000e24000800017f */
[----:B0-----:R-:W-:Y:S05]  /*299b0*/  @!P0 BRA `(.L_x_576) ;  /* 0x0000000000d48947 */ /* 0x001fea0003800000 */
.L_x_586:
[----:B0-----:R-:W-:-:S05]  /*299c0*/  VIADD R0, R8, 0x1 ;  /* 0x0000000108007836 */ /* 0x001fca0000000000 */
[----:B------:R-:W-:-:S04]  /*299d0*/  ISETP.NE.AND P0, PT, R0, 0x3, PT ;  /* 0x000000030000780c */ /* 0x000fc80003f05270 */
[----:B------:R-:W-:Y:S02]  /*299e0*/  SEL R2, RZ, 0x1, P0 ;  /* 0x00000001ff027807 */ /* 0x000fe40000000000 */
[----:B------:R-:W-:Y:S02]  /*299f0*/  SEL R0, R0, RZ, P0 ;  /* 0x000000ff00007207 */ /* 0x000fe40000000000 */
[----:B------:R-:W-:-:S03]  /*29a00*/  LOP3.LUT R2, R5, R2, RZ, 0x3c, !PT ;  /* 0x0000000205027212 */ /* 0x000fc600078e3cff */
[----:B------:R-:W-:Y:S01]  /*29a10*/  IMAD R3, R0, 0x8, R3 ;  /* 0x0000000800037824 */ /* 0x000fe200078e0203 */
[----:B------:R-:W-:-:S07]  /*29a20*/  SHF.L.U32 R0, R2, 0x1f, RZ ;  /* 0x0000001f02007819 */ /* 0x000fce00000006ff */
.L_x_577:
[----:B0-----:R0:W1:Y:S02]  /*29a30*/  SYNCS.PHASECHK.TRANS64.TRYWAIT P0, [R3+URZ], R0 ;  /* 0x00000000030075a7 */ /* 0x001064000800017f */
[----:B-1----:R-:W-:Y:S05]  /*29a40*/  @!P0 NANOSLEEP.SYNCS 0x989680 ;  /* 0x009896800000895d */ /* 0x002fea0003900000 */
[----:B------:R-:W1:Y:S02]  /*29a50*/  @!P0 SYNCS.PHASECHK.TRANS64 P0, [R3+URZ], R0 ;  /* 0x00000000030085a7 */ /* 0x000e64000800007f */
[----:B-1----:R-:W-:Y:S05]  /*29a60*/  @!P0 BRA `(.L_x_577) ;  /* 0xfffffffc00f08947 */ /* 0x002fea000383ffff */
.L_x_573:
[----:B------:R-:W-:Y:S05]  /*29a70*/  BSYNC B0 ;  /* 0x0000000000007941 */ /* 0x000fea0003800000 */
.L_x_572:
[----:B------:R-:W-:Y:S05]  /*29a80*/  EXIT ;  /* 0x000000000000794d */ /* 0x000fea0003800000 */
.L_x_21:
[----:B--2---:R-:W-:-:S04]  /*29a90*/  IMAD.U32 R3, RZ, RZ, UR6 ;  /* 0x00000006ff037e24 */ /* 0x004fc8000f8e00ff */
[----:B------:R2:W3:Y:S03]  /*29aa0*/  SYNCS.PHASECHK.TRANS64.TRYWAIT P1, [R3+URZ], R0 ;  /* 0x00000000030075a7 */ /* 0x0004e6000802017f */
[----:B---3--:R-:W-:Y:S05]  /*29ab0*/  @!P1 NANOSLEEP.SYNCS 0x989680 ;  /* 0x009896800000995d */ /* 0x008fea0003900000 */
[----:B------:R-:W3:Y:S02]  /*29ac0*/  @!P1 SYNCS.PHASECHK.TRANS64 P1, [R3+URZ], R0 ;  /* 0x00000000030095a7 */ /* 0x000ee4000802007f */
[----:B---3--:R-:W-:Y:S05]  /*29ad0*/  @!P1 BRA `(.L_x_21) ;  /* 0xfffffffc00ec9947 */ /* 0x008fea000383ffff */
[----:B------:R-:W-:Y:S05]  /*29ae0*/  BRA `(.L_x_20) ;  /* 0xfffffd9000907947 */ /* 0x000fea000383ffff */
.L_x_27:
[----:B-----5:R2:W-:Y:S02]  /*29af0*/  STL [R1+0x46c], R2 ;  /* 0x00046c0201007387 */ /* 0x0205e40000100800 */
[----:B--2---:R-:W-:-:S04]  /*29b00*/  IMAD.U32 R2, RZ, RZ, UR16 ;  /* 0x00000010ff027e24 */ /* 0x004fc8000f8e00ff */
[----:B------:R2:W3:Y:S03]  /*29b10*/  SYNCS.PHASECHK.TRANS64.TRYWAIT P1, [R2+URZ], R0 ;  /* 0x00000000020075a7 */ /* 0x0004e6000802017f */
[----:B---3--:R-:W-:Y:S05]  /*29b20*/  @!P1 NANOSLEEP.SYNCS 0x989680 ;  /* 0x009896800000995d */ /* 0x008fea0003900000 */
[----:B------:R2:W3:Y:S02]  /*29b30*/  @!P1 SYNCS.PHASECHK.TRANS64 P1, [R2+URZ], R0 ;  /* 0x00000000020095a7 */ /* 0x0004e4000802007f */
[----:B--2---:R2:W5:Y:S02]  /*29b40*/  LDL.LU R2, [R1+0x46c] ;  /* 0x00046c0001027983 */ /* 0x0045640000300800 */
[----:B--23--:R-:W-:Y:S05]  /*29b50*/  @!P1 BRA `(.L_x_27) ;  /* 0xfffffffc00e49947 */ /* 0x00cfea000383ffff */
[----:B------:R-:W-:Y:S05]  /*29b60*/  BRA `(.L_x_26) ;  /* 0xfffffdf400447947 */ /* 0x000fea000383ffff */
.L_x_560:
[----:B------:R-:W-:Y:S01]  /*29b70*/  BSSY B1, `(.L_x_578) ;  /* 0x0000006000017945 */ /* 0x000fe20003800000 */
[----:B------:R-:W-:-:S07]  /*29b80*/  IMAD.MOV.U32 R2, RZ, RZ, -0x1 ;  /* 0xffffffffff027424 */ /* 0x000fce00078e00ff */
[----:B------:R-:W-:Y:S05]  /*29b90*/  WARPSYNC.COLLECTIVE R2, `(.L_x_579) ;  /* 0x00000000020c7348 */ /* 0x000fea0003c00000 */
[----:B------:R-:W-:Y:S02]  /*29ba0*/  ELECT P0, UR62, PT ;  /* 0x00000000003e782f */ /* 0x000fe40003800000 */
[----:B------:R-:W-:Y:S01]  /*29bb0*/  MOV R2, UR62 ;  /* 0x0000003e00027c02 */ /* 0x000fe20008000f00 */
[----:B------:R-:W-:Y:S10]  /*29bc0*/  ENDCOLLECTIVE ;  /* 0x000000000000791b */ /* 0x000ff40003800000 */
.L_x_579:
[----:B------:R-:W-:Y:S05]  /*29bd0*/  BSYNC B1 ;  /* 0x0000000000017941 */ /* 0x000fea0003800000 */
.L_x_578:
[----:B------:R-:W-:Y:S05]  /*29be0*/  BRA `(.L_x_580) ;  /* 0xfffffff000387947 */ /* 0x000fea000383ffff */
.L_x_563:
[----:B0-----:R0:W1:Y:S02]  /*29bf0*/  SYNCS.PHASECHK.TRANS64.TRYWAIT P0, [R18+URZ+0x18], R13 ;  /* 0x0000180d120075a7 */ /* 0x001064000800017f */
[----:B-1----:R-:W-:Y:S05]  /*29c00*/  @!P0 NANOSLEEP.SYNCS 0x989680 ;  /* 0x009896800000895d */ /* 0x002fea0003900000 */
[----:B------:R-:W1:Y:S02]  /*29c10*/  @!P0 SYNCS.PHASECHK.TRANS64 P0, [R18+URZ+0x18], R13 ;  /* 0x0000180d120085a7 */ /* 0x000e64000800007f */
[----:B-1----:R-:W-:Y:S05]  /*29c20*/  @!P0 BRA `(.L_x_563) ;  /* 0xfffffffc00f08947 */ /* 0x002fea000383ffff */
[----:B------:R-:W-:Y:S05]  /*29c30*/  BRA `(.L_x_581) ;  /* 0xfffffff000707947 */ /* 0x000fea000383ffff */
.L_x_571:
[----:B------:R-:W-:Y:S01]  /*29c40*/  BSSY B0, `(.L_x_582) ;  /* 0x0000006000007945 */ /* 0x000fe20003800000 */
[----:B------:R-:W-:-:S07]  /*29c50*/  IMAD.MOV.U32 R2, RZ, RZ, -0x1 ;  /* 0xffffffffff027424 */ /* 0x000fce00078e00ff */
[----:B------:R-:W-:Y:S05]  /*29c60*/  WARPSYNC.COLLECTIVE R2, `(.L_x_583) ;  /* 0x00000000020c7348 */ /* 0x000fea0003c00000 */
[----:B------:R-:W-:Y:S02]  /*29c70*/  ELECT P0, UR62, PT ;  /* 0x00000000003e782f */ /* 0x000fe40003800000 */
[----:B------:R-:W-:Y:S01]  /*29c80*/  MOV R2, UR62 ;  /* 0x0000003e00027c02 */ /* 0x000fe20008000f00 */
[----:B------:R-:W-:Y:S10]  /*29c90*/  ENDCOLLECTIVE ;  /* 0x000000000000791b */ /* 0x000ff40003800000 */
.L_x_583:
[----:B------:R-:W-:Y:S05]  /*29ca0*/  BSYNC B0 ;  /* 0x0000000000007941 */ /* 0x000fea0003800000 */
.L_x_582:
[----:B------:R-:W-:Y:S05]  /*29cb0*/  BRA `(.L_x_584) ;  /* 0xfffffff800e07947 */ /* 0x000fea000383ffff */
.L_x_575:
[----:B0-----:R0:W1:Y:S02]  /*29cc0*/  SYNCS.PHASECHK.TRANS64.TRYWAIT P0, [R5+URZ], R2 ;  /* 0x00000002050075a7 */ /* 0x001064000800017f */
[----:B-1----:R-:W-:Y:S05]  /*29cd0*/  @!P0 NANOSLEEP.SYNCS 0x989680 ;  /* 0x009896800000895d */ /* 0x002fea0003900000 */
[----:B------:R-:W1:Y:S02]  /*29ce0*/  @!P0 SYNCS.PHASECHK.TRANS64 P0, [R5+URZ], R2 ;  /* 0x00000002050085a7 */ /* 0x000e64000800007f */
[----:B-1----:R-:W-:Y:S05]  /*29cf0*/  @!P0 BRA `(.L_x_575) ;  /* 0xfffffffc00f08947 */ /* 0x002fea000383ffff */
[----:B------:R-:W-:Y:S05]  /*29d00*/  BRA `(.L_x_585) ;  /* 0xfffffffc00087947 */ /* 0x000fea000383ffff */
.L_x_576:
[----:B0-----:R0:W1:Y:S02]  /*29d10*/  SYNCS.PHASECHK.TRANS64.TRYWAIT P0, [R7+URZ], R0 ;  /* 0x00000000070075a7 */ /* 0x001064000800017f */
[----:B-1----:R-:W-:Y:S05]  /*29d20*/  @!P0 NANOSLEEP.SYNCS 0x989680 ;  /* 0x009896800000895d */ /* 0x002fea0003900000 */
[----:B------:R-:W1:Y:S02]  /*29d30*/  @!P0 SYNCS.PHASECHK.TRANS64 P0, [R7+URZ], R0 ;  /* 0x00000000070085a7 */ /* 0x000e64000800007f */
[----:B-1----:R-:W-:Y:S05]  /*29d40*/  @!P0 BRA `(.L_x_576) ;  /* 0xfffffffc00f08947 */ /* 0x002fea000383ffff */
[----:B------:R-:W-:Y:S05]  /*29d50*/  BRA `(.L_x_586) ;  /* 0xfffffffc00187947 */ /* 0x000fea000383ffff */
.L_x_587:
[----:B------:R-:W-:-:S00]  /*29d60*/  BRA `(.L_x_587) ;  /* 0xfffffffc00fc7947 */ /* 0x000fc0000383ffff */
[----:B------:R-:W-:-:S00]  /*29d70*/  NOP ;  /* 0x0000000000007918 */ /* 0x000fc00000000000 */
        /* <DEDUP_REMOVED lines=8> */
.L_x_588:


//--------------------- .nv.shared._ZN7cutlass13device_kernelINS_4gemm6kernel13GemmUniversalIN4cute5tupleIJiiiiEEENS1_10collective13CollectiveMmaINS1_37MainloopSm90TmaGmmaWarpSpecializedFP8ILi3ENS5_IJNS4_1CILi1EEENSA_ILi8EEESB_EEENS1_35KernelTmaWarpSpecializedCooperativeEEENS5_IJNSA_ILi256EEESG_NSA_ILi128EEEEEENS_12float_e5m2_tENS5_IJlSB_lEEESJ_SK_NS4_8TiledMMAINS4_8MMA_AtomIJNS4_4SM904GMMA31MMA_64x256x32_F32E5M2E5M2_SS_TNILNSO_7ScaleInE1ELSQ_1EEEEEENS4_6LayoutINS5_IJNSA_ILi2EEESB_SB_EEENS5_IJSB_NSA_ILi0EEESW_EEEEENS5_IJNS4_10UnderscoreESZ_SZ_EEEEENS4_23SM90_TMA_LOAD_MULTICASTENS4_14ComposedLayoutINS4_7SwizzleILi3ELi4ELi3EEENS4_18smem_ptr_flag_bitsILi8EEENST_INS5_IJSC_SH_EEENS5_IJSH_SB_EEEEEEEvNS4_8identityENS4_13SM90_TMA_LOADES1B_vS1C_EENS_8epilogue10collective6detail29Sm90TmaWarpSpecializedAdapterINS1G_15DefaultEpilogueISJ_SK_SK_NS1F_6thread17LinearCombinationISJ_Li1EffLNS1K_9ScaleType4KindE0ELNS_15FloatRoundStyleE2ESJ_EENS1_15EpilogueDefaultEEEEEvvEEEEvNT_6ParamsE --------------------------
	.section	.nv.shared._ZN7cutlass13device_kernelINS_4gemm6kernel13GemmUniversalIN4cute5tupleIJiiiiEEENS1_10collective13CollectiveMmaINS1_37MainloopSm90TmaGmmaWarpSpecializedFP8ILi3ENS5_IJNS4_1CILi1EEENSA_ILi8EEESB_EEENS1_35KernelTmaWarpSpecializedCooperativeEEENS5_IJNSA_ILi256EEESG_NSA_ILi128EEEEEENS_12float_e5m2_tENS5_IJlSB_lEEESJ_SK_NS4_8TiledMMAINS4_8MMA_AtomIJNS4_4SM904GMMA31MMA_64x256x32_F32E5M2E5M2_SS_TNILNSO_7ScaleInE1ELSQ_1EEEEEENS4_6LayoutINS5_IJNSA_ILi2EEESB_SB_EEENS5_IJSB_NSA_ILi0EEESW_EEEEENS5_IJNS4_10UnderscoreESZ_SZ_EEEEENS4_23SM90_TMA_LOAD_MULTICASTENS4_14ComposedLayoutINS4_7SwizzleILi3ELi4ELi3EEENS4_18smem_ptr_flag_bitsILi8EEENST_INS5_IJSC_SH_EEENS5_IJSH_SB_EEEEEEEvNS4_8identityENS4_13SM90_TMA_LOADES1B_vS1C_EENS_8epilogue10collective6detail29Sm90TmaWarpSpecializedAdapterINS1G_15DefaultEpilogueISJ_SK_SK_NS1F_6thread17LinearCombinationISJ_Li1EffLNS1K_9ScaleType4KindE0ELNS_15FloatRoundStyleE2ESJ_EENS1_15EpilogueDefaultEEEEEvvEEEEvNT_6ParamsE,"aw",@nobits
	.sectionflags	@""
	.align	16
	.zero		1024


//--------------------- .nv.shared.reserved.0     --------------------------
	.section	.nv.shared.reserved.0,"aw",@nobits
	.weak		__nv_reservedSMEM_offset_0_alias
	.size		__nv_reservedSMEM_offset_0_alias, 0, 0
	.other		__nv_reservedSMEM_offset_0_alias,@"STO_CUDA_RESERVED_SHARED STV_DEFAULT"
__nv_reservedSMEM_offset_0_alias:
	.zero		0


//--------------------- .nv.global                --------------------------
	.section	.nv.global,"aw",@nobits
.nv.global:
	.type		_ZN40_INTERNAL_0b36ea7f_4_k_cu_869546b0_297974cute1_E,@object
	.size		_ZN40_INTERNAL_0b36ea7f_4_k_cu_869546b0_297974cute1_E,(_ZN40_INTERNAL_0b36ea7f_4_k_cu_869546b0_297974cuda3std3__45__cpo6cbeginE - _ZN40_INTERNAL_0b36ea7f_4_k_cu_869546b0_297974cute1_E)
_ZN40_INTERNAL_0b36ea7f_4_k_cu_869546b0_297974cute1_E:
	.zero		1
	.type		_ZN40_INTERNAL_0b36ea7f_4_k_cu_869546b0_297974cuda3std3__45__cpo6cbeginE,@object
	.size		_ZN40_INTERNAL_0b36ea7f_4_k_cu_869546b0_297974cuda3std3__45__cpo6cbeginE,(_ZN40_INTERNAL_0b36ea7f_4_k_cu_869546b0_297974cuda3std3__48in_placeE - _ZN40_INTERNAL_0b36ea7f_4_k_cu_869546b0_297974cuda3std3__45__cpo6cbeginE)
_ZN40_INTERNAL_0b36ea7f_4_k_cu_869546b0_297974cuda3std3__45__cpo6cbeginE:
	.zero		1
	.type		_ZN40_INTERNAL_0b36ea7f_4_k_cu_869546b0_297974cuda3std3__48in_placeE,@object
	.size		_ZN40_INTERNAL_0b36ea7f_4_k_cu_869546b0_297974cuda3std3__48in_placeE,(_ZN40_INTERNAL_0b36ea7f_4_k_cu_869546b0_297974cuda3std6ranges3__45__cpo9iter_moveE - _ZN40_INTERNAL_0b36ea7f_4_k_cu_869546b0_297974cuda3std3__48in_placeE)
_ZN40_INTERNAL_0b36ea7f_4_k_cu_869546b0_297974cuda3std3__48in_placeE:
	.zero		1
	.type		_ZN40_INTERNAL_0b36ea7f_4_k_cu_869546b0_297974cuda3std6ranges3__45__cpo9iter_moveE,@object
	.size		_ZN40_INTERNAL_0b36ea7f_4_k_cu_869546b0_297974cuda3std6ranges3__45__cpo9iter_moveE,(_ZN40_INTERNAL_0b36ea7f_4_k_cu_869546b0_297974cuda3std3__45__cpo5beginE - _ZN40_INTERNAL_0b36ea7f_4_k_cu_869546b0_297974cuda3std6ranges3__45__cpo9iter_moveE)
_ZN40_INTERNAL_0b36ea7f_4_k_cu_869546b0_297974cuda3std6ranges3__45__cpo9iter_moveE:
	.zero		1
	.type		_ZN40_INTERNAL_0b36ea7f_4_k_cu_869546b0_297974cuda3std3__45__cpo5beginE,@object
	.size		_ZN40_INTERNAL_0b36ea7f_4_k_cu_869546b0_297974cuda3std3__45__cpo5beginE,(_ZN40_INTERNAL_0b36ea7f_4_k_cu_869546b0_297974cuda3std3__442_GLOBAL__N__0b36ea7f_4_k_cu_869546b0_297976ignoreE - _ZN40_INTERNAL_0b36ea7f_4_k_cu_869546b0_297974cuda3std3__45__cpo5beginE)
_ZN40_INTERNAL_0b36ea7f_4_k_cu_869546b0_297974cuda3std3__45__cpo5beginE:
	.zero		1
	.type		_ZN40_INTERNAL_0b36ea7f_4_k_cu_869546b0_297974cuda3std3__442_GLOBAL__N__0b36ea7f_4_k_cu_869546b0_297976ignoreE,@object
	.size		_ZN40_INTERNAL_0b36ea7f_4_k_cu_869546b0_297974cuda3std3__442_GLOBAL__N__0b36ea7f_4_k_cu_869546b0_297976ignoreE,(_ZN40_INTERNAL_0b36ea7f_4_k_cu_869546b0_297974cute7productE - _ZN40_INTERNAL_0b36ea7f_4_k_cu_869546b0_297974cuda3std3__442_GLOBAL__N__0b36ea7f_4_k_cu_869546b0_297976ignoreE)
_ZN40_INTERNAL_0b36ea7f_4_k_cu_869546b0_297974cuda3std3__442_GLOBAL__N__0b36ea7f_4_k_cu_869546b0_297976ignoreE:
	.zero		1
	.type		_ZN40_INTERNAL_0b36ea7f_4_k_cu_869546b0_297974cute7productE,@object
	.size		_ZN40_INTERNAL_0b36ea7f_4_k_cu_869546b0_297974cute7productE,(_ZN40_INTERNAL_0b36ea7f_4_k_cu_869546b0_297974cuda3std3__45__cpo3endE - _ZN40_INTERNAL_0b36ea7f_4_k_cu_869546b0_297974cute7productE)
_ZN40_INTERNAL_0b36ea7f_4_k_cu_869546b0_297974cute7productE:
	.zero		1
	.type		_ZN40_INTERNAL_0b36ea7f_4_k_cu_869546b0_297974cuda3std3__45__cpo3endE,@object
	.size		_ZN40_INTERNAL_0b36ea7f_4_k_cu_869546b0_297974cuda3std3__45__cpo3endE,(_ZN40_INTERNAL_0b36ea7f_4_k_cu_869546b0_297974cuda3std3__419piecewise_constructE - _ZN40_INTERNAL_0b36ea7f_4_k_cu_869546b0_297974cuda3std3__45__cpo3endE)
_ZN40_INTERNAL_0b36ea7f_4_k_cu_869546b0_297974cuda3std3__45__cpo3endE:
	.zero		1
	.type		_ZN40_INTERNAL_0b36ea7f_4_k_cu_869546b0_297974cuda3std3__419piecewise_constructE,@object
	.size		_ZN40_INTERNAL_0b36ea7f_4_k_cu_869546b0_297974cuda3std3__419piecewise_constructE,(_ZN40_INTERNAL_0b36ea7f_4_k_cu_869546b0_297974cuda3std3__45__cpo4cendE - _ZN40_INTERNAL_0b36ea7f_4_k_cu_869546b0_297974cuda3std3__419piecewise_constructE)
_ZN40_INTERNAL_0b36ea7f_4_k_cu_869546b0_297974cuda3std3__419piecewise_constructE:
	.zero		1
	.type		_ZN40_INTERNAL_0b36ea7f_4_k_cu_869546b0_297974cuda3std3__45__cpo4cendE,@object
	.size		_ZN40_INTERNAL_0b36ea7f_4_k_cu_869546b0_297974cuda3std3__45__cpo4cendE,(_ZN40_INTERNAL_0b36ea7f_4_k_cu_869546b0_297974cuda3std6ranges3__45__cpo4swapE - _ZN40_INTERNAL_0b36ea7f_4_k_cu_869546b0_297974cuda3std3__45__cpo4cendE)
_ZN40_INTERNAL_0b36ea7f_4_k_cu_869546b0_297974cuda3std3__45__cpo4cendE:
	.zero		1
	.type		_ZN40_INTERNAL_0b36ea7f_4_k_cu_869546b0_297974cuda3std6ranges3__45__cpo4swapE,@object
	.size		_ZN40_INTERNAL_0b36ea7f_4_k_cu_869546b0_297974cuda3std6ranges3__45__cpo4swapE,(.L_7 - _ZN40_INTERNAL_0b36ea7f_4_k_cu_869546b0_297974cuda3std6ranges3__45__cpo4swapE)
_ZN40_INTERNAL_0b36ea7f_4_k_cu_869546b0_297974cuda3std6ranges3__45__cpo4swapE:
	.zero		1
.L_7:


//--------------------- .nv.constant0._ZN7cutlass13device_kernelINS_4gemm6kernel13GemmUniversalIN4cute5tupleIJiiiiEEENS1_10collective13CollectiveMmaINS1_37MainloopSm90TmaGmmaWarpSpecializedFP8ILi3ENS5_IJNS4_1CILi1EEENSA_ILi8EEESB_EEENS1_35KernelTmaWarpSpecializedCooperativeEEENS5_IJNSA_ILi256EEESG_NSA_ILi128EEEEEENS_12float_e5m2_tENS5_IJlSB_lEEESJ_SK_NS4_8TiledMMAINS4_8MMA_AtomIJNS4_4SM904GMMA31MMA_64x256x32_F32E5M2E5M2_SS_TNILNSO_7ScaleInE1ELSQ_1EEEEEENS4_6LayoutINS5_IJNSA_ILi2EEESB_SB_EEENS5_IJSB_NSA_ILi0EEESW_EEEEENS5_IJNS4_10UnderscoreESZ_SZ_EEEEENS4_23SM90_TMA_LOAD_MULTICASTENS4_14ComposedLayoutINS4_7SwizzleILi3ELi4ELi3EEENS4_18smem_ptr_flag_bitsILi8EEENST_INS5_IJSC_SH_EEENS5_IJSH_SB_EEEEEEEvNS4_8identityENS4_13SM90_TMA_LOADES1B_vS1C_EENS_8epilogue10collective6detail29Sm90TmaWarpSpecializedAdapterINS1G_15DefaultEpilogueISJ_SK_SK_NS1F_6thread17LinearCombinationISJ_Li1EffLNS1K_9ScaleType4KindE0ELNS_15FloatRoundStyleE2ESJ_EENS1_15EpilogueDefaultEEEEEvvEEEEvNT_6ParamsE --------------------------
	.section	.nv.constant0._ZN7cutlass13device_kernelINS_4gemm6kernel13GemmUniversalIN4cute5tupleIJiiiiEEENS1_10collective13CollectiveMmaINS1_37MainloopSm90TmaGmmaWarpSpecializedFP8ILi3ENS5_IJNS4_1CILi1EEENSA_ILi8EEESB_EEENS1_35KernelTmaWarpSpecializedCooperativeEEENS5_IJNSA_ILi256EEESG_NSA_ILi128EEEEEENS_12float_e5m2_tENS5_IJlSB_lEEESJ_SK_NS4_8TiledMMAINS4_8MMA_AtomIJNS4_4SM904GMMA31MMA_64x256x32_F32E5M2E5M2_SS_TNILNSO_7ScaleInE1ELSQ_1EEEEEENS4_6LayoutINS5_IJNSA_ILi2EEESB_SB_EEENS5_IJSB_NSA_ILi0EEESW_EEEEENS5_IJNS4_10UnderscoreESZ_SZ_EEEEENS4_23SM90_TMA_LOAD_MULTICASTENS4_14ComposedLayoutINS4_7SwizzleILi3ELi4ELi3EEENS4_18smem_ptr_flag_bitsILi8EEENST_INS5_IJSC_SH_EEENS5_IJSH_SB_EEEEEEEvNS4_8identityENS4_13SM90_TMA_LOADES1B_vS1C_EENS_8epilogue10collective6detail29Sm90TmaWarpSpecializedAdapterINS1G_15DefaultEpilogueISJ_SK_SK_NS1F_6thread17LinearCombinationISJ_Li1EffLNS1K_9ScaleType4KindE0ELNS_15FloatRoundStyleE2ESJ_EENS1_15EpilogueDefaultEEEEEvvEEEEvNT_6ParamsE,"a",@progbits
	.sectionflags	@""
	.align	4
.nv.constant0._ZN7cutlass13device_kernelINS_4gemm6kernel13GemmUniversalIN4cute5tupleIJiiiiEEENS1_10collective13CollectiveMmaINS1_37MainloopSm90TmaGmmaWarpSpecializedFP8ILi3ENS5_IJNS4_1CILi1EEENSA_ILi8EEESB_EEENS1_35KernelTmaWarpSpecializedCooperativeEEENS5_IJNSA_ILi256EEESG_NSA_ILi128EEEEEENS_12float_e5m2_tENS5_IJlSB_lEEESJ_SK_NS4_8TiledMMAINS4_8MMA_AtomIJNS4_4SM904GMMA31MMA_64x256x32_F32E5M2E5M2_SS_TNILNSO_7ScaleInE1ELSQ_1EEEEEENS4_6LayoutINS5_IJNSA_ILi2EEESB_SB_EEENS5_IJSB_NSA_ILi0EEESW_EEEEENS5_IJNS4_10UnderscoreESZ_SZ_EEEEENS4_23SM90_TMA_LOAD_MULTICASTENS4_14ComposedLayoutINS4_7SwizzleILi3ELi4ELi3EEENS4_18smem_ptr_flag_bitsILi8EEENST_INS5_IJSC_SH_EEENS5_IJSH_SB_EEEEEEEvNS4_8identityENS4_13SM90_TMA_LOADES1B_vS1C_EENS_8epilogue10collective6detail29Sm90TmaWarpSpecializedAdapterINS1G_15DefaultEpilogueISJ_SK_SK_NS1F_6thread17LinearCombinationISJ_Li1EffLNS1K_9ScaleType4KindE0ELNS_15FloatRoundStyleE2ESJ_EENS1_15EpilogueDefaultEEEEEvvEEEEvNT_6ParamsE:
	.zero		1664


//--------------------- SYMBOLS --------------------------

	.type		.nv.reservedSmem.offset0,@object
	.size		.nv.reservedSmem.offset0,0x4
